//
// Generated by NVIDIA NVVM Compiler
//
// Compiler Build ID: CL-36424714
// Cuda compilation tools, release 13.0, V13.0.88
// Based on NVVM 20.0.0
//

.version 9.0
.target sm_100
.address_size 64

	// .globl	_Z4evalPiPfS0_
.global .align 4 .b8 precalc_xorwow_matrix[102400];
.global .align 4 .b8 precalc_xorwow_offset_matrix[102400];
.global .align 4 .b8 mrg32k3aM1[2304];
.global .align 4 .b8 mrg32k3aM2[2304];
.global .align 4 .b8 mrg32k3aM1SubSeq[2016];
.global .align 4 .b8 mrg32k3aM2SubSeq[2016];
.global .align 4 .b8 mrg32k3aM1Seq[2304];
.global .align 4 .b8 mrg32k3aM2Seq[2304];
.const .align 8 .b8 __cr_lgamma_table[72];

.visible .entry _Z4evalPiPfS0_(
	.param .u64 .ptr .align 1 _Z4evalPiPfS0__param_0,
	.param .u64 .ptr .align 1 _Z4evalPiPfS0__param_1,
	.param .u64 .ptr .align 1 _Z4evalPiPfS0__param_2
)
{
	.reg .pred 	%p<3>;
	.reg .b32 	%r<6>;
	.reg .b32 	%f<5>;
	.reg .b64 	%rd<10>;

	ld.param.u64 	%rd1, [_Z4evalPiPfS0__param_0];
	ld.param.u64 	%rd2, [_Z4evalPiPfS0__param_1];
	ld.param.u64 	%rd3, [_Z4evalPiPfS0__param_2];
	mov.u32 	%r2, %tid.x;
	mov.u32 	%r3, %ntid.x;
	mov.u32 	%r4, %ctaid.x;
	mad.lo.s32 	%r1, %r3, %r4, %r2;
	setp.gt.s32 	%p1, %r1, 1023;
	@%p1 bra 	$L__BB0_3;
	cvta.to.global.u64 	%rd4, %rd2;
	cvta.to.global.u64 	%rd5, %rd3;
	mul.wide.s32 	%rd6, %r1, 4;
	add.s64 	%rd7, %rd4, %rd6;
	ld.global.f32 	%f1, [%rd7];
	add.s64 	%rd8, %rd5, %rd6;
	ld.global.f32 	%f2, [%rd8];
	mul.f32 	%f3, %f2, %f2;
	fma.rn.f32 	%f4, %f1, %f1, %f3;
	setp.gtu.f32 	%p2, %f4, 0f3F800000;
	@%p2 bra 	$L__BB0_3;
	cvta.to.global.u64 	%rd9, %rd1;
	atom.global.add.u32 	%r5, [%rd9], 1;
$L__BB0_3:
	ret;

}
	// .globl	_Z5evalxPfj
.visible .entry _Z5evalxPfj(
	.param .u64 .ptr .align 1 _Z5evalxPfj_param_0,
	.param .u32 _Z5evalxPfj_param_1
)
{
	.local .align 8 .b8 	__local_depot1[48];
	.reg .b64 	%SP;
	.reg .b64 	%SPL;
	.reg .pred 	%p<64>;
	.reg .b32 	%r<1195>;
	.reg .b32 	%f<3>;
	.reg .b64 	%rd<27>;

	mov.u64 	%SPL, __local_depot1;
	ld.param.u64 	%rd10, [_Z5evalxPfj_param_0];
	ld.param.u32 	%r540, [_Z5evalxPfj_param_1];
	add.u64 	%rd1, %SPL, 0;
	mov.u32 	%r541, %tid.x;
	mov.u32 	%r542, %ntid.x;
	mov.u32 	%r543, %ctaid.x;
	mad.lo.s32 	%r544, %r542, %r543, %r541;
	cvt.s64.s32 	%rd2, %r544;
	xor.b32  	%r545, %r540, -1429050551;
	mul.lo.s32 	%r1, %r545, 1099087573;
	add.s32 	%r546, %r1, -638133224;
	add.s32 	%r931, %r1, 123456789;
	st.local.v2.u32 	[%rd1], {%r546, %r931};
	xor.b32  	%r547, %r1, 362436069;
	mov.b32 	%r548, -123459836;
	st.local.v2.u32 	[%rd1+8], {%r547, %r548};
	add.s32 	%r927, %r1, 5783321;
	mov.b32 	%r549, -589760388;
	st.local.v2.u32 	[%rd1+16], {%r549, %r927};
	setp.eq.s32 	%p1, %r544, 0;
	@%p1 bra 	$L__BB1_115;
	mov.b32 	%r914, 0;
	mov.u64 	%rd26, %rd2;
$L__BB1_2:
	mov.u64 	%rd3, %rd26;
	and.b64  	%rd4, %rd3, 3;
	setp.eq.s64 	%p2, %rd4, 0;
	@%p2 bra 	$L__BB1_114;
	mul.wide.u32 	%rd12, %r914, 3200;
	mov.u64 	%rd13, precalc_xorwow_matrix;
	add.s64 	%rd5, %rd13, %rd12;
	mov.b32 	%r927, 0;
	mov.u32 	%r928, %r927;
	mov.u32 	%r929, %r927;
	mov.u32 	%r930, %r927;
	mov.u32 	%r931, %r927;
	mov.u32 	%r920, %r927;
$L__BB1_4:
	mul.wide.u32 	%rd14, %r920, 4;
	add.s64 	%rd15, %rd1, %rd14;
	ld.local.u32 	%r13, [%rd15+4];
	shl.b32 	%r14, %r920, 5;
	mov.b32 	%r926, 0;
$L__BB1_5:
	.pragma "nounroll";
	shr.u32 	%r553, %r13, %r926;
	and.b32  	%r554, %r553, 1;
	setp.eq.b32 	%p3, %r554, 1;
	not.pred 	%p4, %p3;
	add.s32 	%r555, %r14, %r926;
	mul.lo.s32 	%r556, %r555, 5;
	mul.wide.u32 	%rd16, %r556, 4;
	add.s64 	%rd6, %rd5, %rd16;
	@%p4 bra 	$L__BB1_7;
	ld.global.u32 	%r557, [%rd6];
	xor.b32  	%r931, %r931, %r557;
	ld.global.u32 	%r558, [%rd6+4];
	xor.b32  	%r930, %r930, %r558;
	ld.global.u32 	%r559, [%rd6+8];
	xor.b32  	%r929, %r929, %r559;
	ld.global.u32 	%r560, [%rd6+12];
	xor.b32  	%r928, %r928, %r560;
	ld.global.u32 	%r561, [%rd6+16];
	xor.b32  	%r927, %r927, %r561;
$L__BB1_7:
	and.b32  	%r563, %r553, 2;
	setp.eq.s32 	%p5, %r563, 0;
	@%p5 bra 	$L__BB1_9;
	ld.global.u32 	%r564, [%rd6+20];
	xor.b32  	%r931, %r931, %r564;
	ld.global.u32 	%r565, [%rd6+24];
	xor.b32  	%r930, %r930, %r565;
	ld.global.u32 	%r566, [%rd6+28];
	xor.b32  	%r929, %r929, %r566;
	ld.global.u32 	%r567, [%rd6+32];
	xor.b32  	%r928, %r928, %r567;
	ld.global.u32 	%r568, [%rd6+36];
	xor.b32  	%r927, %r927, %r568;
$L__BB1_9:
	and.b32  	%r570, %r553, 4;
	setp.eq.s32 	%p6, %r570, 0;
	@%p6 bra 	$L__BB1_11;
	ld.global.u32 	%r571, [%rd6+40];
	xor.b32  	%r931, %r931, %r571;
	ld.global.u32 	%r572, [%rd6+44];
	xor.b32  	%r930, %r930, %r572;
	ld.global.u32 	%r573, [%rd6+48];
	xor.b32  	%r929, %r929, %r573;
	ld.global.u32 	%r574, [%rd6+52];
	xor.b32  	%r928, %r928, %r574;
	ld.global.u32 	%r575, [%rd6+56];
	xor.b32  	%r927, %r927, %r575;
$L__BB1_11:
	and.b32  	%r577, %r553, 8;
	setp.eq.s32 	%p7, %r577, 0;
	@%p7 bra 	$L__BB1_13;
	ld.global.u32 	%r578, [%rd6+60];
	xor.b32  	%r931, %r931, %r578;
	ld.global.u32 	%r579, [%rd6+64];
	xor.b32  	%r930, %r930, %r579;
	ld.global.u32 	%r580, [%rd6+68];
	xor.b32  	%r929, %r929, %r580;
	ld.global.u32 	%r581, [%rd6+72];
	xor.b32  	%r928, %r928, %r581;
	ld.global.u32 	%r582, [%rd6+76];
	xor.b32  	%r927, %r927, %r582;
$L__BB1_13:
	and.b32  	%r584, %r553, 16;
	setp.eq.s32 	%p8, %r584, 0;
	@%p8 bra 	$L__BB1_15;
	ld.global.u32 	%r585, [%rd6+80];
	xor.b32  	%r931, %r931, %r585;
	ld.global.u32 	%r586, [%rd6+84];
	xor.b32  	%r930, %r930, %r586;
	ld.global.u32 	%r587, [%rd6+88];
	xor.b32  	%r929, %r929, %r587;
	ld.global.u32 	%r588, [%rd6+92];
	xor.b32  	%r928, %r928, %r588;
	ld.global.u32 	%r589, [%rd6+96];
	xor.b32  	%r927, %r927, %r589;
$L__BB1_15:
	and.b32  	%r591, %r553, 32;
	setp.eq.s32 	%p9, %r591, 0;
	@%p9 bra 	$L__BB1_17;
	ld.global.u32 	%r592, [%rd6+100];
	xor.b32  	%r931, %r931, %r592;
	ld.global.u32 	%r593, [%rd6+104];
	xor.b32  	%r930, %r930, %r593;
	ld.global.u32 	%r594, [%rd6+108];
	xor.b32  	%r929, %r929, %r594;
	ld.global.u32 	%r595, [%rd6+112];
	xor.b32  	%r928, %r928, %r595;
	ld.global.u32 	%r596, [%rd6+116];
	xor.b32  	%r927, %r927, %r596;
$L__BB1_17:
	and.b32  	%r598, %r553, 64;
	setp.eq.s32 	%p10, %r598, 0;
	@%p10 bra 	$L__BB1_19;
	ld.global.u32 	%r599, [%rd6+120];
	xor.b32  	%r931, %r931, %r599;
	ld.global.u32 	%r600, [%rd6+124];
	xor.b32  	%r930, %r930, %r600;
	ld.global.u32 	%r601, [%rd6+128];
	xor.b32  	%r929, %r929, %r601;
	ld.global.u32 	%r602, [%rd6+132];
	xor.b32  	%r928, %r928, %r602;
	ld.global.u32 	%r603, [%rd6+136];
	xor.b32  	%r927, %r927, %r603;
$L__BB1_19:
	and.b32  	%r605, %r553, 128;
	setp.eq.s32 	%p11, %r605, 0;
	@%p11 bra 	$L__BB1_21;
	ld.global.u32 	%r606, [%rd6+140];
	xor.b32  	%r931, %r931, %r606;
	ld.global.u32 	%r607, [%rd6+144];
	xor.b32  	%r930, %r930, %r607;
	ld.global.u32 	%r608, [%rd6+148];
	xor.b32  	%r929, %r929, %r608;
	ld.global.u32 	%r609, [%rd6+152];
	xor.b32  	%r928, %r928, %r609;
	ld.global.u32 	%r610, [%rd6+156];
	xor.b32  	%r927, %r927, %r610;
$L__BB1_21:
	and.b32  	%r612, %r553, 256;
	setp.eq.s32 	%p12, %r612, 0;
	@%p12 bra 	$L__BB1_23;
	ld.global.u32 	%r613, [%rd6+160];
	xor.b32  	%r931, %r931, %r613;
	ld.global.u32 	%r614, [%rd6+164];
	xor.b32  	%r930, %r930, %r614;
	ld.global.u32 	%r615, [%rd6+168];
	xor.b32  	%r929, %r929, %r615;
	ld.global.u32 	%r616, [%rd6+172];
	xor.b32  	%r928, %r928, %r616;
	ld.global.u32 	%r617, [%rd6+176];
	xor.b32  	%r927, %r927, %r617;
$L__BB1_23:
	and.b32  	%r619, %r553, 512;
	setp.eq.s32 	%p13, %r619, 0;
	@%p13 bra 	$L__BB1_25;
	ld.global.u32 	%r620, [%rd6+180];
	xor.b32  	%r931, %r931, %r620;
	ld.global.u32 	%r621, [%rd6+184];
	xor.b32  	%r930, %r930, %r621;
	ld.global.u32 	%r622, [%rd6+188];
	xor.b32  	%r929, %r929, %r622;
	ld.global.u32 	%r623, [%rd6+192];
	xor.b32  	%r928, %r928, %r623;
	ld.global.u32 	%r624, [%rd6+196];
	xor.b32  	%r927, %r927, %r624;
$L__BB1_25:
	and.b32  	%r626, %r553, 1024;
	setp.eq.s32 	%p14, %r626, 0;
	@%p14 bra 	$L__BB1_27;
	ld.global.u32 	%r627, [%rd6+200];
	xor.b32  	%r931, %r931, %r627;
	ld.global.u32 	%r628, [%rd6+204];
	xor.b32  	%r930, %r930, %r628;
	ld.global.u32 	%r629, [%rd6+208];
	xor.b32  	%r929, %r929, %r629;
	ld.global.u32 	%r630, [%rd6+212];
	xor.b32  	%r928, %r928, %r630;
	ld.global.u32 	%r631, [%rd6+216];
	xor.b32  	%r927, %r927, %r631;
$L__BB1_27:
	and.b32  	%r633, %r553, 2048;
	setp.eq.s32 	%p15, %r633, 0;
	@%p15 bra 	$L__BB1_29;
	ld.global.u32 	%r634, [%rd6+220];
	xor.b32  	%r931, %r931, %r634;
	ld.global.u32 	%r635, [%rd6+224];
	xor.b32  	%r930, %r930, %r635;
	ld.global.u32 	%r636, [%rd6+228];
	xor.b32  	%r929, %r929, %r636;
	ld.global.u32 	%r637, [%rd6+232];
	xor.b32  	%r928, %r928, %r637;
	ld.global.u32 	%r638, [%rd6+236];
	xor.b32  	%r927, %r927, %r638;
$L__BB1_29:
	and.b32  	%r640, %r553, 4096;
	setp.eq.s32 	%p16, %r640, 0;
	@%p16 bra 	$L__BB1_31;
	ld.global.u32 	%r641, [%rd6+240];
	xor.b32  	%r931, %r931, %r641;
	ld.global.u32 	%r642, [%rd6+244];
	xor.b32  	%r930, %r930, %r642;
	ld.global.u32 	%r643, [%rd6+248];
	xor.b32  	%r929, %r929, %r643;
	ld.global.u32 	%r644, [%rd6+252];
	xor.b32  	%r928, %r928, %r644;
	ld.global.u32 	%r645, [%rd6+256];
	xor.b32  	%r927, %r927, %r645;
$L__BB1_31:
	and.b32  	%r647, %r553, 8192;
	setp.eq.s32 	%p17, %r647, 0;
	@%p17 bra 	$L__BB1_33;
	ld.global.u32 	%r648, [%rd6+260];
	xor.b32  	%r931, %r931, %r648;
	ld.global.u32 	%r649, [%rd6+264];
	xor.b32  	%r930, %r930, %r649;
	ld.global.u32 	%r650, [%rd6+268];
	xor.b32  	%r929, %r929, %r650;
	ld.global.u32 	%r651, [%rd6+272];
	xor.b32  	%r928, %r928, %r651;
	ld.global.u32 	%r652, [%rd6+276];
	xor.b32  	%r927, %r927, %r652;
$L__BB1_33:
	and.b32  	%r654, %r553, 16384;
	setp.eq.s32 	%p18, %r654, 0;
	@%p18 bra 	$L__BB1_35;
	ld.global.u32 	%r655, [%rd6+280];
	xor.b32  	%r931, %r931, %r655;
	ld.global.u32 	%r656, [%rd6+284];
	xor.b32  	%r930, %r930, %r656;
	ld.global.u32 	%r657, [%rd6+288];
	xor.b32  	%r929, %r929, %r657;
	ld.global.u32 	%r658, [%rd6+292];
	xor.b32  	%r928, %r928, %r658;
	ld.global.u32 	%r659, [%rd6+296];
	xor.b32  	%r927, %r927, %r659;
$L__BB1_35:
	and.b32  	%r661, %r553, 32768;
	setp.eq.s32 	%p19, %r661, 0;
	@%p19 bra 	$L__BB1_37;
	ld.global.u32 	%r662, [%rd6+300];
	xor.b32  	%r931, %r931, %r662;
	ld.global.u32 	%r663, [%rd6+304];
	xor.b32  	%r930, %r930, %r663;
	ld.global.u32 	%r664, [%rd6+308];
	xor.b32  	%r929, %r929, %r664;
	ld.global.u32 	%r665, [%rd6+312];
	xor.b32  	%r928, %r928, %r665;
	ld.global.u32 	%r666, [%rd6+316];
	xor.b32  	%r927, %r927, %r666;
$L__BB1_37:
	add.s32 	%r926, %r926, 16;
	setp.ne.s32 	%p20, %r926, 32;
	@%p20 bra 	$L__BB1_5;
	mad.lo.s32 	%r667, %r920, -31, %r14;
	add.s32 	%r920, %r667, 1;
	setp.ne.s32 	%p21, %r920, 5;
	@%p21 bra 	$L__BB1_4;
	st.local.u32 	[%rd1+4], %r931;
	st.local.v2.u32 	[%rd1+8], {%r930, %r929};
	st.local.v2.u32 	[%rd1+16], {%r928, %r927};
	setp.eq.s64 	%p22, %rd4, 1;
	@%p22 bra 	$L__BB1_114;
	mov.b32 	%r927, 0;
	mov.u32 	%r1020, %r927;
	mov.u32 	%r1021, %r927;
	mov.u32 	%r1022, %r927;
	mov.u32 	%r931, %r927;
	mov.u32 	%r1012, %r927;
$L__BB1_41:
	mul.wide.u32 	%rd17, %r1012, 4;
	add.s64 	%rd18, %rd1, %rd17;
	ld.local.u32 	%r189, [%rd18+4];
	shl.b32 	%r190, %r1012, 5;
	mov.b32 	%r1018, 0;
$L__BB1_42:
	.pragma "nounroll";
	shr.u32 	%r670, %r189, %r1018;
	and.b32  	%r671, %r670, 1;
	setp.eq.b32 	%p23, %r671, 1;
	not.pred 	%p24, %p23;
	add.s32 	%r672, %r190, %r1018;
	mul.lo.s32 	%r673, %r672, 5;
	mul.wide.u32 	%rd19, %r673, 4;
	add.s64 	%rd7, %rd5, %rd19;
	@%p24 bra 	$L__BB1_44;
	ld.global.u32 	%r674, [%rd7];
	xor.b32  	%r931, %r931, %r674;
	ld.global.u32 	%r675, [%rd7+4];
	xor.b32  	%r1022, %r1022, %r675;
	ld.global.u32 	%r676, [%rd7+8];
	xor.b32  	%r1021, %r1021, %r676;
	ld.global.u32 	%r677, [%rd7+12];
	xor.b32  	%r1020, %r1020, %r677;
	ld.global.u32 	%r678, [%rd7+16];
	xor.b32  	%r927, %r927, %r678;
$L__BB1_44:
	and.b32  	%r680, %r670, 2;
	setp.eq.s32 	%p25, %r680, 0;
	@%p25 bra 	$L__BB1_46;
	ld.global.u32 	%r681, [%rd7+20];
	xor.b32  	%r931, %r931, %r681;
	ld.global.u32 	%r682, [%rd7+24];
	xor.b32  	%r1022, %r1022, %r682;
	ld.global.u32 	%r683, [%rd7+28];
	xor.b32  	%r1021, %r1021, %r683;
	ld.global.u32 	%r684, [%rd7+32];
	xor.b32  	%r1020, %r1020, %r684;
	ld.global.u32 	%r685, [%rd7+36];
	xor.b32  	%r927, %r927, %r685;
$L__BB1_46:
	and.b32  	%r687, %r670, 4;
	setp.eq.s32 	%p26, %r687, 0;
	@%p26 bra 	$L__BB1_48;
	ld.global.u32 	%r688, [%rd7+40];
	xor.b32  	%r931, %r931, %r688;
	ld.global.u32 	%r689, [%rd7+44];
	xor.b32  	%r1022, %r1022, %r689;
	ld.global.u32 	%r690, [%rd7+48];
	xor.b32  	%r1021, %r1021, %r690;
	ld.global.u32 	%r691, [%rd7+52];
	xor.b32  	%r1020, %r1020, %r691;
	ld.global.u32 	%r692, [%rd7+56];
	xor.b32  	%r927, %r927, %r692;
$L__BB1_48:
	and.b32  	%r694, %r670, 8;
	setp.eq.s32 	%p27, %r694, 0;
	@%p27 bra 	$L__BB1_50;
	ld.global.u32 	%r695, [%rd7+60];
	xor.b32  	%r931, %r931, %r695;
	ld.global.u32 	%r696, [%rd7+64];
	xor.b32  	%r1022, %r1022, %r696;
	ld.global.u32 	%r697, [%rd7+68];
	xor.b32  	%r1021, %r1021, %r697;
	ld.global.u32 	%r698, [%rd7+72];
	xor.b32  	%r1020, %r1020, %r698;
	ld.global.u32 	%r699, [%rd7+76];
	xor.b32  	%r927, %r927, %r699;
$L__BB1_50:
	and.b32  	%r701, %r670, 16;
	setp.eq.s32 	%p28, %r701, 0;
	@%p28 bra 	$L__BB1_52;
	ld.global.u32 	%r702, [%rd7+80];
	xor.b32  	%r931, %r931, %r702;
	ld.global.u32 	%r703, [%rd7+84];
	xor.b32  	%r1022, %r1022, %r703;
	ld.global.u32 	%r704, [%rd7+88];
	xor.b32  	%r1021, %r1021, %r704;
	ld.global.u32 	%r705, [%rd7+92];
	xor.b32  	%r1020, %r1020, %r705;
	ld.global.u32 	%r706, [%rd7+96];
	xor.b32  	%r927, %r927, %r706;
$L__BB1_52:
	and.b32  	%r708, %r670, 32;
	setp.eq.s32 	%p29, %r708, 0;
	@%p29 bra 	$L__BB1_54;
	ld.global.u32 	%r709, [%rd7+100];
	xor.b32  	%r931, %r931, %r709;
	ld.global.u32 	%r710, [%rd7+104];
	xor.b32  	%r1022, %r1022, %r710;
	ld.global.u32 	%r711, [%rd7+108];
	xor.b32  	%r1021, %r1021, %r711;
	ld.global.u32 	%r712, [%rd7+112];
	xor.b32  	%r1020, %r1020, %r712;
	ld.global.u32 	%r713, [%rd7+116];
	xor.b32  	%r927, %r927, %r713;
$L__BB1_54:
	and.b32  	%r715, %r670, 64;
	setp.eq.s32 	%p30, %r715, 0;
	@%p30 bra 	$L__BB1_56;
	ld.global.u32 	%r716, [%rd7+120];
	xor.b32  	%r931, %r931, %r716;
	ld.global.u32 	%r717, [%rd7+124];
	xor.b32  	%r1022, %r1022, %r717;
	ld.global.u32 	%r718, [%rd7+128];
	xor.b32  	%r1021, %r1021, %r718;
	ld.global.u32 	%r719, [%rd7+132];
	xor.b32  	%r1020, %r1020, %r719;
	ld.global.u32 	%r720, [%rd7+136];
	xor.b32  	%r927, %r927, %r720;
$L__BB1_56:
	and.b32  	%r722, %r670, 128;
	setp.eq.s32 	%p31, %r722, 0;
	@%p31 bra 	$L__BB1_58;
	ld.global.u32 	%r723, [%rd7+140];
	xor.b32  	%r931, %r931, %r723;
	ld.global.u32 	%r724, [%rd7+144];
	xor.b32  	%r1022, %r1022, %r724;
	ld.global.u32 	%r725, [%rd7+148];
	xor.b32  	%r1021, %r1021, %r725;
	ld.global.u32 	%r726, [%rd7+152];
	xor.b32  	%r1020, %r1020, %r726;
	ld.global.u32 	%r727, [%rd7+156];
	xor.b32  	%r927, %r927, %r727;
$L__BB1_58:
	and.b32  	%r729, %r670, 256;
	setp.eq.s32 	%p32, %r729, 0;
	@%p32 bra 	$L__BB1_60;
	ld.global.u32 	%r730, [%rd7+160];
	xor.b32  	%r931, %r931, %r730;
	ld.global.u32 	%r731, [%rd7+164];
	xor.b32  	%r1022, %r1022, %r731;
	ld.global.u32 	%r732, [%rd7+168];
	xor.b32  	%r1021, %r1021, %r732;
	ld.global.u32 	%r733, [%rd7+172];
	xor.b32  	%r1020, %r1020, %r733;
	ld.global.u32 	%r734, [%rd7+176];
	xor.b32  	%r927, %r927, %r734;
$L__BB1_60:
	and.b32  	%r736, %r670, 512;
	setp.eq.s32 	%p33, %r736, 0;
	@%p33 bra 	$L__BB1_62;
	ld.global.u32 	%r737, [%rd7+180];
	xor.b32  	%r931, %r931, %r737;
	ld.global.u32 	%r738, [%rd7+184];
	xor.b32  	%r1022, %r1022, %r738;
	ld.global.u32 	%r739, [%rd7+188];
	xor.b32  	%r1021, %r1021, %r739;
	ld.global.u32 	%r740, [%rd7+192];
	xor.b32  	%r1020, %r1020, %r740;
	ld.global.u32 	%r741, [%rd7+196];
	xor.b32  	%r927, %r927, %r741;
$L__BB1_62:
	and.b32  	%r743, %r670, 1024;
	setp.eq.s32 	%p34, %r743, 0;
	@%p34 bra 	$L__BB1_64;
	ld.global.u32 	%r744, [%rd7+200];
	xor.b32  	%r931, %r931, %r744;
	ld.global.u32 	%r745, [%rd7+204];
	xor.b32  	%r1022, %r1022, %r745;
	ld.global.u32 	%r746, [%rd7+208];
	xor.b32  	%r1021, %r1021, %r746;
	ld.global.u32 	%r747, [%rd7+212];
	xor.b32  	%r1020, %r1020, %r747;
	ld.global.u32 	%r748, [%rd7+216];
	xor.b32  	%r927, %r927, %r748;
$L__BB1_64:
	and.b32  	%r750, %r670, 2048;
	setp.eq.s32 	%p35, %r750, 0;
	@%p35 bra 	$L__BB1_66;
	ld.global.u32 	%r751, [%rd7+220];
	xor.b32  	%r931, %r931, %r751;
	ld.global.u32 	%r752, [%rd7+224];
	xor.b32  	%r1022, %r1022, %r752;
	ld.global.u32 	%r753, [%rd7+228];
	xor.b32  	%r1021, %r1021, %r753;
	ld.global.u32 	%r754, [%rd7+232];
	xor.b32  	%r1020, %r1020, %r754;
	ld.global.u32 	%r755, [%rd7+236];
	xor.b32  	%r927, %r927, %r755;
$L__BB1_66:
	and.b32  	%r757, %r670, 4096;
	setp.eq.s32 	%p36, %r757, 0;
	@%p36 bra 	$L__BB1_68;
	ld.global.u32 	%r758, [%rd7+240];
	xor.b32  	%r931, %r931, %r758;
	ld.global.u32 	%r759, [%rd7+244];
	xor.b32  	%r1022, %r1022, %r759;
	ld.global.u32 	%r760, [%rd7+248];
	xor.b32  	%r1021, %r1021, %r760;
	ld.global.u32 	%r761, [%rd7+252];
	xor.b32  	%r1020, %r1020, %r761;
	ld.global.u32 	%r762, [%rd7+256];
	xor.b32  	%r927, %r927, %r762;
$L__BB1_68:
	and.b32  	%r764, %r670, 8192;
	setp.eq.s32 	%p37, %r764, 0;
	@%p37 bra 	$L__BB1_70;
	ld.global.u32 	%r765, [%rd7+260];
	xor.b32  	%r931, %r931, %r765;
	ld.global.u32 	%r766, [%rd7+264];
	xor.b32  	%r1022, %r1022, %r766;
	ld.global.u32 	%r767, [%rd7+268];
	xor.b32  	%r1021, %r1021, %r767;
	ld.global.u32 	%r768, [%rd7+272];
	xor.b32  	%r1020, %r1020, %r768;
	ld.global.u32 	%r769, [%rd7+276];
	xor.b32  	%r927, %r927, %r769;
$L__BB1_70:
	and.b32  	%r771, %r670, 16384;
	setp.eq.s32 	%p38, %r771, 0;
	@%p38 bra 	$L__BB1_72;
	ld.global.u32 	%r772, [%rd7+280];
	xor.b32  	%r931, %r931, %r772;
	ld.global.u32 	%r773, [%rd7+284];
	xor.b32  	%r1022, %r1022, %r773;
	ld.global.u32 	%r774, [%rd7+288];
	xor.b32  	%r1021, %r1021, %r774;
	ld.global.u32 	%r775, [%rd7+292];
	xor.b32  	%r1020, %r1020, %r775;
	ld.global.u32 	%r776, [%rd7+296];
	xor.b32  	%r927, %r927, %r776;
$L__BB1_72:
	and.b32  	%r778, %r670, 32768;
	setp.eq.s32 	%p39, %r778, 0;
	@%p39 bra 	$L__BB1_74;
	ld.global.u32 	%r779, [%rd7+300];
	xor.b32  	%r931, %r931, %r779;
	ld.global.u32 	%r780, [%rd7+304];
	xor.b32  	%r1022, %r1022, %r780;
	ld.global.u32 	%r781, [%rd7+308];
	xor.b32  	%r1021, %r1021, %r781;
	ld.global.u32 	%r782, [%rd7+312];
	xor.b32  	%r1020, %r1020, %r782;
	ld.global.u32 	%r783, [%rd7+316];
	xor.b32  	%r927, %r927, %r783;
$L__BB1_74:
	add.s32 	%r1018, %r1018, 16;
	setp.ne.s32 	%p40, %r1018, 32;
	@%p40 bra 	$L__BB1_42;
	mad.lo.s32 	%r784, %r1012, -31, %r190;
	add.s32 	%r1012, %r784, 1;
	setp.ne.s32 	%p41, %r1012, 5;
	@%p41 bra 	$L__BB1_41;
	st.local.u32 	[%rd1+4], %r931;
	st.local.v2.u32 	[%rd1+8], {%r1022, %r1021};
	st.local.v2.u32 	[%rd1+16], {%r1020, %r927};
	setp.ne.s64 	%p42, %rd4, 3;
	@%p42 bra 	$L__BB1_114;
	mov.b32 	%r927, 0;
	mov.u32 	%r1112, %r927;
	mov.u32 	%r1113, %r927;
	mov.u32 	%r1114, %r927;
	mov.u32 	%r931, %r927;
	mov.u32 	%r1104, %r927;
$L__BB1_78:
	mul.wide.u32 	%rd20, %r1104, 4;
	add.s64 	%rd21, %rd1, %rd20;
	ld.local.u32 	%r365, [%rd21+4];
	shl.b32 	%r366, %r1104, 5;
	mov.b32 	%r1110, 0;
$L__BB1_79:
	.pragma "nounroll";
	shr.u32 	%r787, %r365, %r1110;
	and.b32  	%r788, %r787, 1;
	setp.eq.b32 	%p43, %r788, 1;
	not.pred 	%p44, %p43;
	add.s32 	%r789, %r366, %r1110;
	mul.lo.s32 	%r790, %r789, 5;
	mul.wide.u32 	%rd22, %r790, 4;
	add.s64 	%rd8, %rd5, %rd22;
	@%p44 bra 	$L__BB1_81;
	ld.global.u32 	%r791, [%rd8];
	xor.b32  	%r931, %r931, %r791;
	ld.global.u32 	%r792, [%rd8+4];
	xor.b32  	%r1114, %r1114, %r792;
	ld.global.u32 	%r793, [%rd8+8];
	xor.b32  	%r1113, %r1113, %r793;
	ld.global.u32 	%r794, [%rd8+12];
	xor.b32  	%r1112, %r1112, %r794;
	ld.global.u32 	%r795, [%rd8+16];
	xor.b32  	%r927, %r927, %r795;
$L__BB1_81:
	and.b32  	%r797, %r787, 2;
	setp.eq.s32 	%p45, %r797, 0;
	@%p45 bra 	$L__BB1_83;
	ld.global.u32 	%r798, [%rd8+20];
	xor.b32  	%r931, %r931, %r798;
	ld.global.u32 	%r799, [%rd8+24];
	xor.b32  	%r1114, %r1114, %r799;
	ld.global.u32 	%r800, [%rd8+28];
	xor.b32  	%r1113, %r1113, %r800;
	ld.global.u32 	%r801, [%rd8+32];
	xor.b32  	%r1112, %r1112, %r801;
	ld.global.u32 	%r802, [%rd8+36];
	xor.b32  	%r927, %r927, %r802;
$L__BB1_83:
	and.b32  	%r804, %r787, 4;
	setp.eq.s32 	%p46, %r804, 0;
	@%p46 bra 	$L__BB1_85;
	ld.global.u32 	%r805, [%rd8+40];
	xor.b32  	%r931, %r931, %r805;
	ld.global.u32 	%r806, [%rd8+44];
	xor.b32  	%r1114, %r1114, %r806;
	ld.global.u32 	%r807, [%rd8+48];
	xor.b32  	%r1113, %r1113, %r807;
	ld.global.u32 	%r808, [%rd8+52];
	xor.b32  	%r1112, %r1112, %r808;
	ld.global.u32 	%r809, [%rd8+56];
	xor.b32  	%r927, %r927, %r809;
$L__BB1_85:
	and.b32  	%r811, %r787, 8;
	setp.eq.s32 	%p47, %r811, 0;
	@%p47 bra 	$L__BB1_87;
	ld.global.u32 	%r812, [%rd8+60];
	xor.b32  	%r931, %r931, %r812;
	ld.global.u32 	%r813, [%rd8+64];
	xor.b32  	%r1114, %r1114, %r813;
	ld.global.u32 	%r814, [%rd8+68];
	xor.b32  	%r1113, %r1113, %r814;
	ld.global.u32 	%r815, [%rd8+72];
	xor.b32  	%r1112, %r1112, %r815;
	ld.global.u32 	%r816, [%rd8+76];
	xor.b32  	%r927, %r927, %r816;
$L__BB1_87:
	and.b32  	%r818, %r787, 16;
	setp.eq.s32 	%p48, %r818, 0;
	@%p48 bra 	$L__BB1_89;
	ld.global.u32 	%r819, [%rd8+80];
	xor.b32  	%r931, %r931, %r819;
	ld.global.u32 	%r820, [%rd8+84];
	xor.b32  	%r1114, %r1114, %r820;
	ld.global.u32 	%r821, [%rd8+88];
	xor.b32  	%r1113, %r1113, %r821;
	ld.global.u32 	%r822, [%rd8+92];
	xor.b32  	%r1112, %r1112, %r822;
	ld.global.u32 	%r823, [%rd8+96];
	xor.b32  	%r927, %r927, %r823;
$L__BB1_89:
	and.b32  	%r825, %r787, 32;
	setp.eq.s32 	%p49, %r825, 0;
	@%p49 bra 	$L__BB1_91;
	ld.global.u32 	%r826, [%rd8+100];
	xor.b32  	%r931, %r931, %r826;
	ld.global.u32 	%r827, [%rd8+104];
	xor.b32  	%r1114, %r1114, %r827;
	ld.global.u32 	%r828, [%rd8+108];
	xor.b32  	%r1113, %r1113, %r828;
	ld.global.u32 	%r829, [%rd8+112];
	xor.b32  	%r1112, %r1112, %r829;
	ld.global.u32 	%r830, [%rd8+116];
	xor.b32  	%r927, %r927, %r830;
$L__BB1_91:
	and.b32  	%r832, %r787, 64;
	setp.eq.s32 	%p50, %r832, 0;
	@%p50 bra 	$L__BB1_93;
	ld.global.u32 	%r833, [%rd8+120];
	xor.b32  	%r931, %r931, %r833;
	ld.global.u32 	%r834, [%rd8+124];
	xor.b32  	%r1114, %r1114, %r834;
	ld.global.u32 	%r835, [%rd8+128];
	xor.b32  	%r1113, %r1113, %r835;
	ld.global.u32 	%r836, [%rd8+132];
	xor.b32  	%r1112, %r1112, %r836;
	ld.global.u32 	%r837, [%rd8+136];
	xor.b32  	%r927, %r927, %r837;
$L__BB1_93:
	and.b32  	%r839, %r787, 128;
	setp.eq.s32 	%p51, %r839, 0;
	@%p51 bra 	$L__BB1_95;
	ld.global.u32 	%r840, [%rd8+140];
	xor.b32  	%r931, %r931, %r840;
	ld.global.u32 	%r841, [%rd8+144];
	xor.b32  	%r1114, %r1114, %r841;
	ld.global.u32 	%r842, [%rd8+148];
	xor.b32  	%r1113, %r1113, %r842;
	ld.global.u32 	%r843, [%rd8+152];
	xor.b32  	%r1112, %r1112, %r843;
	ld.global.u32 	%r844, [%rd8+156];
	xor.b32  	%r927, %r927, %r844;
$L__BB1_95:
	and.b32  	%r846, %r787, 256;
	setp.eq.s32 	%p52, %r846, 0;
	@%p52 bra 	$L__BB1_97;
	ld.global.u32 	%r847, [%rd8+160];
	xor.b32  	%r931, %r931, %r847;
	ld.global.u32 	%r848, [%rd8+164];
	xor.b32  	%r1114, %r1114, %r848;
	ld.global.u32 	%r849, [%rd8+168];
	xor.b32  	%r1113, %r1113, %r849;
	ld.global.u32 	%r850, [%rd8+172];
	xor.b32  	%r1112, %r1112, %r850;
	ld.global.u32 	%r851, [%rd8+176];
	xor.b32  	%r927, %r927, %r851;
$L__BB1_97:
	and.b32  	%r853, %r787, 512;
	setp.eq.s32 	%p53, %r853, 0;
	@%p53 bra 	$L__BB1_99;
	ld.global.u32 	%r854, [%rd8+180];
	xor.b32  	%r931, %r931, %r854;
	ld.global.u32 	%r855, [%rd8+184];
	xor.b32  	%r1114, %r1114, %r855;
	ld.global.u32 	%r856, [%rd8+188];
	xor.b32  	%r1113, %r1113, %r856;
	ld.global.u32 	%r857, [%rd8+192];
	xor.b32  	%r1112, %r1112, %r857;
	ld.global.u32 	%r858, [%rd8+196];
	xor.b32  	%r927, %r927, %r858;
$L__BB1_99:
	and.b32  	%r860, %r787, 1024;
	setp.eq.s32 	%p54, %r860, 0;
	@%p54 bra 	$L__BB1_101;
	ld.global.u32 	%r861, [%rd8+200];
	xor.b32  	%r931, %r931, %r861;
	ld.global.u32 	%r862, [%rd8+204];
	xor.b32  	%r1114, %r1114, %r862;
	ld.global.u32 	%r863, [%rd8+208];
	xor.b32  	%r1113, %r1113, %r863;
	ld.global.u32 	%r864, [%rd8+212];
	xor.b32  	%r1112, %r1112, %r864;
	ld.global.u32 	%r865, [%rd8+216];
	xor.b32  	%r927, %r927, %r865;
$L__BB1_101:
	and.b32  	%r867, %r787, 2048;
	setp.eq.s32 	%p55, %r867, 0;
	@%p55 bra 	$L__BB1_103;
	ld.global.u32 	%r868, [%rd8+220];
	xor.b32  	%r931, %r931, %r868;
	ld.global.u32 	%r869, [%rd8+224];
	xor.b32  	%r1114, %r1114, %r869;
	ld.global.u32 	%r870, [%rd8+228];
	xor.b32  	%r1113, %r1113, %r870;
	ld.global.u32 	%r871, [%rd8+232];
	xor.b32  	%r1112, %r1112, %r871;
	ld.global.u32 	%r872, [%rd8+236];
	xor.b32  	%r927, %r927, %r872;
$L__BB1_103:
	and.b32  	%r874, %r787, 4096;
	setp.eq.s32 	%p56, %r874, 0;
	@%p56 bra 	$L__BB1_105;
	ld.global.u32 	%r875, [%rd8+240];
	xor.b32  	%r931, %r931, %r875;
	ld.global.u32 	%r876, [%rd8+244];
	xor.b32  	%r1114, %r1114, %r876;
	ld.global.u32 	%r877, [%rd8+248];
	xor.b32  	%r1113, %r1113, %r877;
	ld.global.u32 	%r878, [%rd8+252];
	xor.b32  	%r1112, %r1112, %r878;
	ld.global.u32 	%r879, [%rd8+256];
	xor.b32  	%r927, %r927, %r879;
$L__BB1_105:
	and.b32  	%r881, %r787, 8192;
	setp.eq.s32 	%p57, %r881, 0;
	@%p57 bra 	$L__BB1_107;
	ld.global.u32 	%r882, [%rd8+260];
	xor.b32  	%r931, %r931, %r882;
	ld.global.u32 	%r883, [%rd8+264];
	xor.b32  	%r1114, %r1114, %r883;
	ld.global.u32 	%r884, [%rd8+268];
	xor.b32  	%r1113, %r1113, %r884;
	ld.global.u32 	%r885, [%rd8+272];
	xor.b32  	%r1112, %r1112, %r885;
	ld.global.u32 	%r886, [%rd8+276];
	xor.b32  	%r927, %r927, %r886;
$L__BB1_107:
	and.b32  	%r888, %r787, 16384;
	setp.eq.s32 	%p58, %r888, 0;
	@%p58 bra 	$L__BB1_109;
	ld.global.u32 	%r889, [%rd8+280];
	xor.b32  	%r931, %r931, %r889;
	ld.global.u32 	%r890, [%rd8+284];
	xor.b32  	%r1114, %r1114, %r890;
	ld.global.u32 	%r891, [%rd8+288];
	xor.b32  	%r1113, %r1113, %r891;
	ld.global.u32 	%r892, [%rd8+292];
	xor.b32  	%r1112, %r1112, %r892;
	ld.global.u32 	%r893, [%rd8+296];
	xor.b32  	%r927, %r927, %r893;
$L__BB1_109:
	and.b32  	%r895, %r787, 32768;
	setp.eq.s32 	%p59, %r895, 0;
	@%p59 bra 	$L__BB1_111;
	ld.global.u32 	%r896, [%rd8+300];
	xor.b32  	%r931, %r931, %r896;
	ld.global.u32 	%r897, [%rd8+304];
	xor.b32  	%r1114, %r1114, %r897;
	ld.global.u32 	%r898, [%rd8+308];
	xor.b32  	%r1113, %r1113, %r898;
	ld.global.u32 	%r899, [%rd8+312];
	xor.b32  	%r1112, %r1112, %r899;
	ld.global.u32 	%r900, [%rd8+316];
	xor.b32  	%r927, %r927, %r900;
$L__BB1_111:
	add.s32 	%r1110, %r1110, 16;
	setp.ne.s32 	%p60, %r1110, 32;
	@%p60 bra 	$L__BB1_79;
	mad.lo.s32 	%r901, %r1104, -31, %r366;
	add.s32 	%r1104, %r901, 1;
	setp.ne.s32 	%p61, %r1104, 5;
	@%p61 bra 	$L__BB1_78;
	st.local.u32 	[%rd1+4], %r931;
	st.local.v2.u32 	[%rd1+8], {%r1114, %r1113};
	st.local.v2.u32 	[%rd1+16], {%r1112, %r927};
$L__BB1_114:
	shr.u64 	%rd26, %rd3, 2;
	add.s32 	%r914, %r914, 1;
	setp.gt.u64 	%p62, %rd3, 3;
	@%p62 bra 	$L__BB1_2;
$L__BB1_115:
	cvt.u32.u64 	%r902, %rd2;
	setp.gt.s32 	%p63, %r902, 1023;
	@%p63 bra 	$L__BB1_117;
	shr.u32 	%r903, %r931, 2;
	xor.b32  	%r904, %r903, %r931;
	shl.b32 	%r905, %r927, 4;
	shl.b32 	%r906, %r904, 1;
	xor.b32  	%r907, %r906, %r905;
	xor.b32  	%r908, %r907, %r904;
	xor.b32  	%r909, %r908, %r927;
	add.s32 	%r910, %r1, %r909;
	add.s32 	%r911, %r910, -637770787;
	cvt.rn.f32.u32 	%f1, %r911;
	fma.rn.f32 	%f2, %f1, 0f2F800000, 0f2F000000;
	cvta.to.global.u64 	%rd23, %rd10;
	shl.b64 	%rd24, %rd2, 2;
	add.s64 	%rd25, %rd23, %rd24;
	st.global.f32 	[%rd25], %f2;
$L__BB1_117:
	ret;

}
	// .globl	_Z5evalyPfj
.visible .entry _Z5evalyPfj(
	.param .u64 .ptr .align 1 _Z5evalyPfj_param_0,
	.param .u32 _Z5evalyPfj_param_1
)
{
	.local .align 8 .b8 	__local_depot2[48];
	.reg .b64 	%SP;
	.reg .b64 	%SPL;
	.reg .pred 	%p<64>;
	.reg .b32 	%r<1195>;
	.reg .b32 	%f<3>;
	.reg .b64 	%rd<27>;

	mov.u64 	%SPL, __local_depot2;
	ld.param.u64 	%rd10, [_Z5evalyPfj_param_0];
	ld.param.u32 	%r540, [_Z5evalyPfj_param_1];
	add.u64 	%rd1, %SPL, 0;
	mov.u32 	%r541, %tid.x;
	mov.u32 	%r542, %ntid.x;
	mov.u32 	%r543, %ctaid.x;
	mad.lo.s32 	%r544, %r542, %r543, %r541;
	cvt.s64.s32 	%rd2, %r544;
	xor.b32  	%r545, %r540, -1429050551;
	mul.lo.s32 	%r1, %r545, 1099087573;
	add.s32 	%r546, %r1, -638133224;
	add.s32 	%r931, %r1, 123456789;
	st.local.v2.u32 	[%rd1], {%r546, %r931};
	xor.b32  	%r547, %r1, 362436069;
	mov.b32 	%r548, -123459836;
	st.local.v2.u32 	[%rd1+8], {%r547, %r548};
	add.s32 	%r927, %r1, 5783321;
	mov.b32 	%r549, -589760388;
	st.local.v2.u32 	[%rd1+16], {%r549, %r927};
	setp.eq.s32 	%p1, %r544, 0;
	@%p1 bra 	$L__BB2_115;
	mov.b32 	%r914, 0;
	mov.u64 	%rd26, %rd2;
$L__BB2_2:
	mov.u64 	%rd3, %rd26;
	and.b64  	%rd4, %rd3, 3;
	setp.eq.s64 	%p2, %rd4, 0;
	@%p2 bra 	$L__BB2_114;
	mul.wide.u32 	%rd12, %r914, 3200;
	mov.u64 	%rd13, precalc_xorwow_matrix;
	add.s64 	%rd5, %rd13, %rd12;
	mov.b32 	%r927, 0;
	mov.u32 	%r928, %r927;
	mov.u32 	%r929, %r927;
	mov.u32 	%r930, %r927;
	mov.u32 	%r931, %r927;
	mov.u32 	%r920, %r927;
$L__BB2_4:
	mul.wide.u32 	%rd14, %r920, 4;
	add.s64 	%rd15, %rd1, %rd14;
	ld.local.u32 	%r13, [%rd15+4];
	shl.b32 	%r14, %r920, 5;
	mov.b32 	%r926, 0;
$L__BB2_5:
	.pragma "nounroll";
	shr.u32 	%r553, %r13, %r926;
	and.b32  	%r554, %r553, 1;
	setp.eq.b32 	%p3, %r554, 1;
	not.pred 	%p4, %p3;
	add.s32 	%r555, %r14, %r926;
	mul.lo.s32 	%r556, %r555, 5;
	mul.wide.u32 	%rd16, %r556, 4;
	add.s64 	%rd6, %rd5, %rd16;
	@%p4 bra 	$L__BB2_7;
	ld.global.u32 	%r557, [%rd6];
	xor.b32  	%r931, %r931, %r557;
	ld.global.u32 	%r558, [%rd6+4];
	xor.b32  	%r930, %r930, %r558;
	ld.global.u32 	%r559, [%rd6+8];
	xor.b32  	%r929, %r929, %r559;
	ld.global.u32 	%r560, [%rd6+12];
	xor.b32  	%r928, %r928, %r560;
	ld.global.u32 	%r561, [%rd6+16];
	xor.b32  	%r927, %r927, %r561;
$L__BB2_7:
	and.b32  	%r563, %r553, 2;
	setp.eq.s32 	%p5, %r563, 0;
	@%p5 bra 	$L__BB2_9;
	ld.global.u32 	%r564, [%rd6+20];
	xor.b32  	%r931, %r931, %r564;
	ld.global.u32 	%r565, [%rd6+24];
	xor.b32  	%r930, %r930, %r565;
	ld.global.u32 	%r566, [%rd6+28];
	xor.b32  	%r929, %r929, %r566;
	ld.global.u32 	%r567, [%rd6+32];
	xor.b32  	%r928, %r928, %r567;
	ld.global.u32 	%r568, [%rd6+36];
	xor.b32  	%r927, %r927, %r568;
$L__BB2_9:
	and.b32  	%r570, %r553, 4;
	setp.eq.s32 	%p6, %r570, 0;
	@%p6 bra 	$L__BB2_11;
	ld.global.u32 	%r571, [%rd6+40];
	xor.b32  	%r931, %r931, %r571;
	ld.global.u32 	%r572, [%rd6+44];
	xor.b32  	%r930, %r930, %r572;
	ld.global.u32 	%r573, [%rd6+48];
	xor.b32  	%r929, %r929, %r573;
	ld.global.u32 	%r574, [%rd6+52];
	xor.b32  	%r928, %r928, %r574;
	ld.global.u32 	%r575, [%rd6+56];
	xor.b32  	%r927, %r927, %r575;
$L__BB2_11:
	and.b32  	%r577, %r553, 8;
	setp.eq.s32 	%p7, %r577, 0;
	@%p7 bra 	$L__BB2_13;
	ld.global.u32 	%r578, [%rd6+60];
	xor.b32  	%r931, %r931, %r578;
	ld.global.u32 	%r579, [%rd6+64];
	xor.b32  	%r930, %r930, %r579;
	ld.global.u32 	%r580, [%rd6+68];
	xor.b32  	%r929, %r929, %r580;
	ld.global.u32 	%r581, [%rd6+72];
	xor.b32  	%r928, %r928, %r581;
	ld.global.u32 	%r582, [%rd6+76];
	xor.b32  	%r927, %r927, %r582;
$L__BB2_13:
	and.b32  	%r584, %r553, 16;
	setp.eq.s32 	%p8, %r584, 0;
	@%p8 bra 	$L__BB2_15;
	ld.global.u32 	%r585, [%rd6+80];
	xor.b32  	%r931, %r931, %r585;
	ld.global.u32 	%r586, [%rd6+84];
	xor.b32  	%r930, %r930, %r586;
	ld.global.u32 	%r587, [%rd6+88];
	xor.b32  	%r929, %r929, %r587;
	ld.global.u32 	%r588, [%rd6+92];
	xor.b32  	%r928, %r928, %r588;
	ld.global.u32 	%r589, [%rd6+96];
	xor.b32  	%r927, %r927, %r589;
$L__BB2_15:
	and.b32  	%r591, %r553, 32;
	setp.eq.s32 	%p9, %r591, 0;
	@%p9 bra 	$L__BB2_17;
	ld.global.u32 	%r592, [%rd6+100];
	xor.b32  	%r931, %r931, %r592;
	ld.global.u32 	%r593, [%rd6+104];
	xor.b32  	%r930, %r930, %r593;
	ld.global.u32 	%r594, [%rd6+108];
	xor.b32  	%r929, %r929, %r594;
	ld.global.u32 	%r595, [%rd6+112];
	xor.b32  	%r928, %r928, %r595;
	ld.global.u32 	%r596, [%rd6+116];
	xor.b32  	%r927, %r927, %r596;
$L__BB2_17:
	and.b32  	%r598, %r553, 64;
	setp.eq.s32 	%p10, %r598, 0;
	@%p10 bra 	$L__BB2_19;
	ld.global.u32 	%r599, [%rd6+120];
	xor.b32  	%r931, %r931, %r599;
	ld.global.u32 	%r600, [%rd6+124];
	xor.b32  	%r930, %r930, %r600;
	ld.global.u32 	%r601, [%rd6+128];
	xor.b32  	%r929, %r929, %r601;
	ld.global.u32 	%r602, [%rd6+132];
	xor.b32  	%r928, %r928, %r602;
	ld.global.u32 	%r603, [%rd6+136];
	xor.b32  	%r927, %r927, %r603;
$L__BB2_19:
	and.b32  	%r605, %r553, 128;
	setp.eq.s32 	%p11, %r605, 0;
	@%p11 bra 	$L__BB2_21;
	ld.global.u32 	%r606, [%rd6+140];
	xor.b32  	%r931, %r931, %r606;
	ld.global.u32 	%r607, [%rd6+144];
	xor.b32  	%r930, %r930, %r607;
	ld.global.u32 	%r608, [%rd6+148];
	xor.b32  	%r929, %r929, %r608;
	ld.global.u32 	%r609, [%rd6+152];
	xor.b32  	%r928, %r928, %r609;
	ld.global.u32 	%r610, [%rd6+156];
	xor.b32  	%r927, %r927, %r610;
$L__BB2_21:
	and.b32  	%r612, %r553, 256;
	setp.eq.s32 	%p12, %r612, 0;
	@%p12 bra 	$L__BB2_23;
	ld.global.u32 	%r613, [%rd6+160];
	xor.b32  	%r931, %r931, %r613;
	ld.global.u32 	%r614, [%rd6+164];
	xor.b32  	%r930, %r930, %r614;
	ld.global.u32 	%r615, [%rd6+168];
	xor.b32  	%r929, %r929, %r615;
	ld.global.u32 	%r616, [%rd6+172];
	xor.b32  	%r928, %r928, %r616;
	ld.global.u32 	%r617, [%rd6+176];
	xor.b32  	%r927, %r927, %r617;
$L__BB2_23:
	and.b32  	%r619, %r553, 512;
	setp.eq.s32 	%p13, %r619, 0;
	@%p13 bra 	$L__BB2_25;
	ld.global.u32 	%r620, [%rd6+180];
	xor.b32  	%r931, %r931, %r620;
	ld.global.u32 	%r621, [%rd6+184];
	xor.b32  	%r930, %r930, %r621;
	ld.global.u32 	%r622, [%rd6+188];
	xor.b32  	%r929, %r929, %r622;
	ld.global.u32 	%r623, [%rd6+192];
	xor.b32  	%r928, %r928, %r623;
	ld.global.u32 	%r624, [%rd6+196];
	xor.b32  	%r927, %r927, %r624;
$L__BB2_25:
	and.b32  	%r626, %r553, 1024;
	setp.eq.s32 	%p14, %r626, 0;
	@%p14 bra 	$L__BB2_27;
	ld.global.u32 	%r627, [%rd6+200];
	xor.b32  	%r931, %r931, %r627;
	ld.global.u32 	%r628, [%rd6+204];
	xor.b32  	%r930, %r930, %r628;
	ld.global.u32 	%r629, [%rd6+208];
	xor.b32  	%r929, %r929, %r629;
	ld.global.u32 	%r630, [%rd6+212];
	xor.b32  	%r928, %r928, %r630;
	ld.global.u32 	%r631, [%rd6+216];
	xor.b32  	%r927, %r927, %r631;
$L__BB2_27:
	and.b32  	%r633, %r553, 2048;
	setp.eq.s32 	%p15, %r633, 0;
	@%p15 bra 	$L__BB2_29;
	ld.global.u32 	%r634, [%rd6+220];
	xor.b32  	%r931, %r931, %r634;
	ld.global.u32 	%r635, [%rd6+224];
	xor.b32  	%r930, %r930, %r635;
	ld.global.u32 	%r636, [%rd6+228];
	xor.b32  	%r929, %r929, %r636;
	ld.global.u32 	%r637, [%rd6+232];
	xor.b32  	%r928, %r928, %r637;
	ld.global.u32 	%r638, [%rd6+236];
	xor.b32  	%r927, %r927, %r638;
$L__BB2_29:
	and.b32  	%r640, %r553, 4096;
	setp.eq.s32 	%p16, %r640, 0;
	@%p16 bra 	$L__BB2_31;
	ld.global.u32 	%r641, [%rd6+240];
	xor.b32  	%r931, %r931, %r641;
	ld.global.u32 	%r642, [%rd6+244];
	xor.b32  	%r930, %r930, %r642;
	ld.global.u32 	%r643, [%rd6+248];
	xor.b32  	%r929, %r929, %r643;
	ld.global.u32 	%r644, [%rd6+252];
	xor.b32  	%r928, %r928, %r644;
	ld.global.u32 	%r645, [%rd6+256];
	xor.b32  	%r927, %r927, %r645;
$L__BB2_31:
	and.b32  	%r647, %r553, 8192;
	setp.eq.s32 	%p17, %r647, 0;
	@%p17 bra 	$L__BB2_33;
	ld.global.u32 	%r648, [%rd6+260];
	xor.b32  	%r931, %r931, %r648;
	ld.global.u32 	%r649, [%rd6+264];
	xor.b32  	%r930, %r930, %r649;
	ld.global.u32 	%r650, [%rd6+268];
	xor.b32  	%r929, %r929, %r650;
	ld.global.u32 	%r651, [%rd6+272];
	xor.b32  	%r928, %r928, %r651;
	ld.global.u32 	%r652, [%rd6+276];
	xor.b32  	%r927, %r927, %r652;
$L__BB2_33:
	and.b32  	%r654, %r553, 16384;
	setp.eq.s32 	%p18, %r654, 0;
	@%p18 bra 	$L__BB2_35;
	ld.global.u32 	%r655, [%rd6+280];
	xor.b32  	%r931, %r931, %r655;
	ld.global.u32 	%r656, [%rd6+284];
	xor.b32  	%r930, %r930, %r656;
	ld.global.u32 	%r657, [%rd6+288];
	xor.b32  	%r929, %r929, %r657;
	ld.global.u32 	%r658, [%rd6+292];
	xor.b32  	%r928, %r928, %r658;
	ld.global.u32 	%r659, [%rd6+296];
	xor.b32  	%r927, %r927, %r659;
$L__BB2_35:
	and.b32  	%r661, %r553, 32768;
	setp.eq.s32 	%p19, %r661, 0;
	@%p19 bra 	$L__BB2_37;
	ld.global.u32 	%r662, [%rd6+300];
	xor.b32  	%r931, %r931, %r662;
	ld.global.u32 	%r663, [%rd6+304];
	xor.b32  	%r930, %r930, %r663;
	ld.global.u32 	%r664, [%rd6+308];
	xor.b32  	%r929, %r929, %r664;
	ld.global.u32 	%r665, [%rd6+312];
	xor.b32  	%r928, %r928, %r665;
	ld.global.u32 	%r666, [%rd6+316];
	xor.b32  	%r927, %r927, %r666;
$L__BB2_37:
	add.s32 	%r926, %r926, 16;
	setp.ne.s32 	%p20, %r926, 32;
	@%p20 bra 	$L__BB2_5;
	mad.lo.s32 	%r667, %r920, -31, %r14;
	add.s32 	%r920, %r667, 1;
	setp.ne.s32 	%p21, %r920, 5;
	@%p21 bra 	$L__BB2_4;
	st.local.u32 	[%rd1+4], %r931;
	st.local.v2.u32 	[%rd1+8], {%r930, %r929};
	st.local.v2.u32 	[%rd1+16], {%r928, %r927};
	setp.eq.s64 	%p22, %rd4, 1;
	@%p22 bra 	$L__BB2_114;
	mov.b32 	%r927, 0;
	mov.u32 	%r1020, %r927;
	mov.u32 	%r1021, %r927;
	mov.u32 	%r1022, %r927;
	mov.u32 	%r931, %r927;
	mov.u32 	%r1012, %r927;
$L__BB2_41:
	mul.wide.u32 	%rd17, %r1012, 4;
	add.s64 	%rd18, %rd1, %rd17;
	ld.local.u32 	%r189, [%rd18+4];
	shl.b32 	%r190, %r1012, 5;
	mov.b32 	%r1018, 0;
$L__BB2_42:
	.pragma "nounroll";
	shr.u32 	%r670, %r189, %r1018;
	and.b32  	%r671, %r670, 1;
	setp.eq.b32 	%p23, %r671, 1;
	not.pred 	%p24, %p23;
	add.s32 	%r672, %r190, %r1018;
	mul.lo.s32 	%r673, %r672, 5;
	mul.wide.u32 	%rd19, %r673, 4;
	add.s64 	%rd7, %rd5, %rd19;
	@%p24 bra 	$L__BB2_44;
	ld.global.u32 	%r674, [%rd7];
	xor.b32  	%r931, %r931, %r674;
	ld.global.u32 	%r675, [%rd7+4];
	xor.b32  	%r1022, %r1022, %r675;
	ld.global.u32 	%r676, [%rd7+8];
	xor.b32  	%r1021, %r1021, %r676;
	ld.global.u32 	%r677, [%rd7+12];
	xor.b32  	%r1020, %r1020, %r677;
	ld.global.u32 	%r678, [%rd7+16];
	xor.b32  	%r927, %r927, %r678;
$L__BB2_44:
	and.b32  	%r680, %r670, 2;
	setp.eq.s32 	%p25, %r680, 0;
	@%p25 bra 	$L__BB2_46;
	ld.global.u32 	%r681, [%rd7+20];
	xor.b32  	%r931, %r931, %r681;
	ld.global.u32 	%r682, [%rd7+24];
	xor.b32  	%r1022, %r1022, %r682;
	ld.global.u32 	%r683, [%rd7+28];
	xor.b32  	%r1021, %r1021, %r683;
	ld.global.u32 	%r684, [%rd7+32];
	xor.b32  	%r1020, %r1020, %r684;
	ld.global.u32 	%r685, [%rd7+36];
	xor.b32  	%r927, %r927, %r685;
$L__BB2_46:
	and.b32  	%r687, %r670, 4;
	setp.eq.s32 	%p26, %r687, 0;
	@%p26 bra 	$L__BB2_48;
	ld.global.u32 	%r688, [%rd7+40];
	xor.b32  	%r931, %r931, %r688;
	ld.global.u32 	%r689, [%rd7+44];
	xor.b32  	%r1022, %r1022, %r689;
	ld.global.u32 	%r690, [%rd7+48];
	xor.b32  	%r1021, %r1021, %r690;
	ld.global.u32 	%r691, [%rd7+52];
	xor.b32  	%r1020, %r1020, %r691;
	ld.global.u32 	%r692, [%rd7+56];
	xor.b32  	%r927, %r927, %r692;
$L__BB2_48:
	and.b32  	%r694, %r670, 8;
	setp.eq.s32 	%p27, %r694, 0;
	@%p27 bra 	$L__BB2_50;
	ld.global.u32 	%r695, [%rd7+60];
	xor.b32  	%r931, %r931, %r695;
	ld.global.u32 	%r696, [%rd7+64];
	xor.b32  	%r1022, %r1022, %r696;
	ld.global.u32 	%r697, [%rd7+68];
	xor.b32  	%r1021, %r1021, %r697;
	ld.global.u32 	%r698, [%rd7+72];
	xor.b32  	%r1020, %r1020, %r698;
	ld.global.u32 	%r699, [%rd7+76];
	xor.b32  	%r927, %r927, %r699;
$L__BB2_50:
	and.b32  	%r701, %r670, 16;
	setp.eq.s32 	%p28, %r701, 0;
	@%p28 bra 	$L__BB2_52;
	ld.global.u32 	%r702, [%rd7+80];
	xor.b32  	%r931, %r931, %r702;
	ld.global.u32 	%r703, [%rd7+84];
	xor.b32  	%r1022, %r1022, %r703;
	ld.global.u32 	%r704, [%rd7+88];
	xor.b32  	%r1021, %r1021, %r704;
	ld.global.u32 	%r705, [%rd7+92];
	xor.b32  	%r1020, %r1020, %r705;
	ld.global.u32 	%r706, [%rd7+96];
	xor.b32  	%r927, %r927, %r706;
$L__BB2_52:
	and.b32  	%r708, %r670, 32;
	setp.eq.s32 	%p29, %r708, 0;
	@%p29 bra 	$L__BB2_54;
	ld.global.u32 	%r709, [%rd7+100];
	xor.b32  	%r931, %r931, %r709;
	ld.global.u32 	%r710, [%rd7+104];
	xor.b32  	%r1022, %r1022, %r710;
	ld.global.u32 	%r711, [%rd7+108];
	xor.b32  	%r1021, %r1021, %r711;
	ld.global.u32 	%r712, [%rd7+112];
	xor.b32  	%r1020, %r1020, %r712;
	ld.global.u32 	%r713, [%rd7+116];
	xor.b32  	%r927, %r927, %r713;
$L__BB2_54:
	and.b32  	%r715, %r670, 64;
	setp.eq.s32 	%p30, %r715, 0;
	@%p30 bra 	$L__BB2_56;
	ld.global.u32 	%r716, [%rd7+120];
	xor.b32  	%r931, %r931, %r716;
	ld.global.u32 	%r717, [%rd7+124];
	xor.b32  	%r1022, %r1022, %r717;
	ld.global.u32 	%r718, [%rd7+128];
	xor.b32  	%r1021, %r1021, %r718;
	ld.global.u32 	%r719, [%rd7+132];
	xor.b32  	%r1020, %r1020, %r719;
	ld.global.u32 	%r720, [%rd7+136];
	xor.b32  	%r927, %r927, %r720;
$L__BB2_56:
	and.b32  	%r722, %r670, 128;
	setp.eq.s32 	%p31, %r722, 0;
	@%p31 bra 	$L__BB2_58;
	ld.global.u32 	%r723, [%rd7+140];
	xor.b32  	%r931, %r931, %r723;
	ld.global.u32 	%r724, [%rd7+144];
	xor.b32  	%r1022, %r1022, %r724;
	ld.global.u32 	%r725, [%rd7+148];
	xor.b32  	%r1021, %r1021, %r725;
	ld.global.u32 	%r726, [%rd7+152];
	xor.b32  	%r1020, %r1020, %r726;
	ld.global.u32 	%r727, [%rd7+156];
	xor.b32  	%r927, %r927, %r727;
$L__BB2_58:
	and.b32  	%r729, %r670, 256;
	setp.eq.s32 	%p32, %r729, 0;
	@%p32 bra 	$L__BB2_60;
	ld.global.u32 	%r730, [%rd7+160];
	xor.b32  	%r931, %r931, %r730;
	ld.global.u32 	%r731, [%rd7+164];
	xor.b32  	%r1022, %r1022, %r731;
	ld.global.u32 	%r732, [%rd7+168];
	xor.b32  	%r1021, %r1021, %r732;
	ld.global.u32 	%r733, [%rd7+172];
	xor.b32  	%r1020, %r1020, %r733;
	ld.global.u32 	%r734, [%rd7+176];
	xor.b32  	%r927, %r927, %r734;
$L__BB2_60:
	and.b32  	%r736, %r670, 512;
	setp.eq.s32 	%p33, %r736, 0;
	@%p33 bra 	$L__BB2_62;
	ld.global.u32 	%r737, [%rd7+180];
	xor.b32  	%r931, %r931, %r737;
	ld.global.u32 	%r738, [%rd7+184];
	xor.b32  	%r1022, %r1022, %r738;
	ld.global.u32 	%r739, [%rd7+188];
	xor.b32  	%r1021, %r1021, %r739;
	ld.global.u32 	%r740, [%rd7+192];
	xor.b32  	%r1020, %r1020, %r740;
	ld.global.u32 	%r741, [%rd7+196];
	xor.b32  	%r927, %r927, %r741;
$L__BB2_62:
	and.b32  	%r743, %r670, 1024;
	setp.eq.s32 	%p34, %r743, 0;
	@%p34 bra 	$L__BB2_64;
	ld.global.u32 	%r744, [%rd7+200];
	xor.b32  	%r931, %r931, %r744;
	ld.global.u32 	%r745, [%rd7+204];
	xor.b32  	%r1022, %r1022, %r745;
	ld.global.u32 	%r746, [%rd7+208];
	xor.b32  	%r1021, %r1021, %r746;
	ld.global.u32 	%r747, [%rd7+212];
	xor.b32  	%r1020, %r1020, %r747;
	ld.global.u32 	%r748, [%rd7+216];
	xor.b32  	%r927, %r927, %r748;
$L__BB2_64:
	and.b32  	%r750, %r670, 2048;
	setp.eq.s32 	%p35, %r750, 0;
	@%p35 bra 	$L__BB2_66;
	ld.global.u32 	%r751, [%rd7+220];
	xor.b32  	%r931, %r931, %r751;
	ld.global.u32 	%r752, [%rd7+224];
	xor.b32  	%r1022, %r1022, %r752;
	ld.global.u32 	%r753, [%rd7+228];
	xor.b32  	%r1021, %r1021, %r753;
	ld.global.u32 	%r754, [%rd7+232];
	xor.b32  	%r1020, %r1020, %r754;
	ld.global.u32 	%r755, [%rd7+236];
	xor.b32  	%r927, %r927, %r755;
$L__BB2_66:
	and.b32  	%r757, %r670, 4096;
	setp.eq.s32 	%p36, %r757, 0;
	@%p36 bra 	$L__BB2_68;
	ld.global.u32 	%r758, [%rd7+240];
	xor.b32  	%r931, %r931, %r758;
	ld.global.u32 	%r759, [%rd7+244];
	xor.b32  	%r1022, %r1022, %r759;
	ld.global.u32 	%r760, [%rd7+248];
	xor.b32  	%r1021, %r1021, %r760;
	ld.global.u32 	%r761, [%rd7+252];
	xor.b32  	%r1020, %r1020, %r761;
	ld.global.u32 	%r762, [%rd7+256];
	xor.b32  	%r927, %r927, %r762;
$L__BB2_68:
	and.b32  	%r764, %r670, 8192;
	setp.eq.s32 	%p37, %r764, 0;
	@%p37 bra 	$L__BB2_70;
	ld.global.u32 	%r765, [%rd7+260];
	xor.b32  	%r931, %r931, %r765;
	ld.global.u32 	%r766, [%rd7+264];
	xor.b32  	%r1022, %r1022, %r766;
	ld.global.u32 	%r767, [%rd7+268];
	xor.b32  	%r1021, %r1021, %r767;
	ld.global.u32 	%r768, [%rd7+272];
	xor.b32  	%r1020, %r1020, %r768;
	ld.global.u32 	%r769, [%rd7+276];
	xor.b32  	%r927, %r927, %r769;
$L__BB2_70:
	and.b32  	%r771, %r670, 16384;
	setp.eq.s32 	%p38, %r771, 0;
	@%p38 bra 	$L__BB2_72;
	ld.global.u32 	%r772, [%rd7+280];
	xor.b32  	%r931, %r931, %r772;
	ld.global.u32 	%r773, [%rd7+284];
	xor.b32  	%r1022, %r1022, %r773;
	ld.global.u32 	%r774, [%rd7+288];
	xor.b32  	%r1021, %r1021, %r774;
	ld.global.u32 	%r775, [%rd7+292];
	xor.b32  	%r1020, %r1020, %r775;
	ld.global.u32 	%r776, [%rd7+296];
	xor.b32  	%r927, %r927, %r776;
$L__BB2_72:
	and.b32  	%r778, %r670, 32768;
	setp.eq.s32 	%p39, %r778, 0;
	@%p39 bra 	$L__BB2_74;
	ld.global.u32 	%r779, [%rd7+300];
	xor.b32  	%r931, %r931, %r779;
	ld.global.u32 	%r780, [%rd7+304];
	xor.b32  	%r1022, %r1022, %r780;
	ld.global.u32 	%r781, [%rd7+308];
	xor.b32  	%r1021, %r1021, %r781;
	ld.global.u32 	%r782, [%rd7+312];
	xor.b32  	%r1020, %r1020, %r782;
	ld.global.u32 	%r783, [%rd7+316];
	xor.b32  	%r927, %r927, %r783;
$L__BB2_74:
	add.s32 	%r1018, %r1018, 16;
	setp.ne.s32 	%p40, %r1018, 32;
	@%p40 bra 	$L__BB2_42;
	mad.lo.s32 	%r784, %r1012, -31, %r190;
	add.s32 	%r1012, %r784, 1;
	setp.ne.s32 	%p41, %r1012, 5;
	@%p41 bra 	$L__BB2_41;
	st.local.u32 	[%rd1+4], %r931;
	st.local.v2.u32 	[%rd1+8], {%r1022, %r1021};
	st.local.v2.u32 	[%rd1+16], {%r1020, %r927};
	setp.ne.s64 	%p42, %rd4, 3;
	@%p42 bra 	$L__BB2_114;
	mov.b32 	%r927, 0;
	mov.u32 	%r1112, %r927;
	mov.u32 	%r1113, %r927;
	mov.u32 	%r1114, %r927;
	mov.u32 	%r931, %r927;
	mov.u32 	%r1104, %r927;
$L__BB2_78:
	mul.wide.u32 	%rd20, %r1104, 4;
	add.s64 	%rd21, %rd1, %rd20;
	ld.local.u32 	%r365, [%rd21+4];
	shl.b32 	%r366, %r1104, 5;
	mov.b32 	%r1110, 0;
$L__BB2_79:
	.pragma "nounroll";
	shr.u32 	%r787, %r365, %r1110;
	and.b32  	%r788, %r787, 1;
	setp.eq.b32 	%p43, %r788, 1;
	not.pred 	%p44, %p43;
	add.s32 	%r789, %r366, %r1110;
	mul.lo.s32 	%r790, %r789, 5;
	mul.wide.u32 	%rd22, %r790, 4;
	add.s64 	%rd8, %rd5, %rd22;
	@%p44 bra 	$L__BB2_81;
	ld.global.u32 	%r791, [%rd8];
	xor.b32  	%r931, %r931, %r791;
	ld.global.u32 	%r792, [%rd8+4];
	xor.b32  	%r1114, %r1114, %r792;
	ld.global.u32 	%r793, [%rd8+8];
	xor.b32  	%r1113, %r1113, %r793;
	ld.global.u32 	%r794, [%rd8+12];
	xor.b32  	%r1112, %r1112, %r794;
	ld.global.u32 	%r795, [%rd8+16];
	xor.b32  	%r927, %r927, %r795;
$L__BB2_81:
	and.b32  	%r797, %r787, 2;
	setp.eq.s32 	%p45, %r797, 0;
	@%p45 bra 	$L__BB2_83;
	ld.global.u32 	%r798, [%rd8+20];
	xor.b32  	%r931, %r931, %r798;
	ld.global.u32 	%r799, [%rd8+24];
	xor.b32  	%r1114, %r1114, %r799;
	ld.global.u32 	%r800, [%rd8+28];
	xor.b32  	%r1113, %r1113, %r800;
	ld.global.u32 	%r801, [%rd8+32];
	xor.b32  	%r1112, %r1112, %r801;
	ld.global.u32 	%r802, [%rd8+36];
	xor.b32  	%r927, %r927, %r802;
$L__BB2_83:
	and.b32  	%r804, %r787, 4;
	setp.eq.s32 	%p46, %r804, 0;
	@%p46 bra 	$L__BB2_85;
	ld.global.u32 	%r805, [%rd8+40];
	xor.b32  	%r931, %r931, %r805;
	ld.global.u32 	%r806, [%rd8+44];
	xor.b32  	%r1114, %r1114, %r806;
	ld.global.u32 	%r807, [%rd8+48];
	xor.b32  	%r1113, %r1113, %r807;
	ld.global.u32 	%r808, [%rd8+52];
	xor.b32  	%r1112, %r1112, %r808;
	ld.global.u32 	%r809, [%rd8+56];
	xor.b32  	%r927, %r927, %r809;
$L__BB2_85:
	and.b32  	%r811, %r787, 8;
	setp.eq.s32 	%p47, %r811, 0;
	@%p47 bra 	$L__BB2_87;
	ld.global.u32 	%r812, [%rd8+60];
	xor.b32  	%r931, %r931, %r812;
	ld.global.u32 	%r813, [%rd8+64];
	xor.b32  	%r1114, %r1114, %r813;
	ld.global.u32 	%r814, [%rd8+68];
	xor.b32  	%r1113, %r1113, %r814;
	ld.global.u32 	%r815, [%rd8+72];
	xor.b32  	%r1112, %r1112, %r815;
	ld.global.u32 	%r816, [%rd8+76];
	xor.b32  	%r927, %r927, %r816;
$L__BB2_87:
	and.b32  	%r818, %r787, 16;
	setp.eq.s32 	%p48, %r818, 0;
	@%p48 bra 	$L__BB2_89;
	ld.global.u32 	%r819, [%rd8+80];
	xor.b32  	%r931, %r931, %r819;
	ld.global.u32 	%r820, [%rd8+84];
	xor.b32  	%r1114, %r1114, %r820;
	ld.global.u32 	%r821, [%rd8+88];
	xor.b32  	%r1113, %r1113, %r821;
	ld.global.u32 	%r822, [%rd8+92];
	xor.b32  	%r1112, %r1112, %r822;
	ld.global.u32 	%r823, [%rd8+96];
	xor.b32  	%r927, %r927, %r823;
$L__BB2_89:
	and.b32  	%r825, %r787, 32;
	setp.eq.s32 	%p49, %r825, 0;
	@%p49 bra 	$L__BB2_91;
	ld.global.u32 	%r826, [%rd8+100];
	xor.b32  	%r931, %r931, %r826;
	ld.global.u32 	%r827, [%rd8+104];
	xor.b32  	%r1114, %r1114, %r827;
	ld.global.u32 	%r828, [%rd8+108];
	xor.b32  	%r1113, %r1113, %r828;
	ld.global.u32 	%r829, [%rd8+112];
	xor.b32  	%r1112, %r1112, %r829;
	ld.global.u32 	%r830, [%rd8+116];
	xor.b32  	%r927, %r927, %r830;
$L__BB2_91:
	and.b32  	%r832, %r787, 64;
	setp.eq.s32 	%p50, %r832, 0;
	@%p50 bra 	$L__BB2_93;
	ld.global.u32 	%r833, [%rd8+120];
	xor.b32  	%r931, %r931, %r833;
	ld.global.u32 	%r834, [%rd8+124];
	xor.b32  	%r1114, %r1114, %r834;
	ld.global.u32 	%r835, [%rd8+128];
	xor.b32  	%r1113, %r1113, %r835;
	ld.global.u32 	%r836, [%rd8+132];
	xor.b32  	%r1112, %r1112, %r836;
	ld.global.u32 	%r837, [%rd8+136];
	xor.b32  	%r927, %r927, %r837;
$L__BB2_93:
	and.b32  	%r839, %r787, 128;
	setp.eq.s32 	%p51, %r839, 0;
	@%p51 bra 	$L__BB2_95;
	ld.global.u32 	%r840, [%rd8+140];
	xor.b32  	%r931, %r931, %r840;
	ld.global.u32 	%r841, [%rd8+144];
	xor.b32  	%r1114, %r1114, %r841;
	ld.global.u32 	%r842, [%rd8+148];
	xor.b32  	%r1113, %r1113, %r842;
	ld.global.u32 	%r843, [%rd8+152];
	xor.b32  	%r1112, %r1112, %r843;
	ld.global.u32 	%r844, [%rd8+156];
	xor.b32  	%r927, %r927, %r844;
$L__BB2_95:
	and.b32  	%r846, %r787, 256;
	setp.eq.s32 	%p52, %r846, 0;
	@%p52 bra 	$L__BB2_97;
	ld.global.u32 	%r847, [%rd8+160];
	xor.b32  	%r931, %r931, %r847;
	ld.global.u32 	%r848, [%rd8+164];
	xor.b32  	%r1114, %r1114, %r848;
	ld.global.u32 	%r849, [%rd8+168];
	xor.b32  	%r1113, %r1113, %r849;
	ld.global.u32 	%r850, [%rd8+172];
	xor.b32  	%r1112, %r1112, %r850;
	ld.global.u32 	%r851, [%rd8+176];
	xor.b32  	%r927, %r927, %r851;
$L__BB2_97:
	and.b32  	%r853, %r787, 512;
	setp.eq.s32 	%p53, %r853, 0;
	@%p53 bra 	$L__BB2_99;
	ld.global.u32 	%r854, [%rd8+180];
	xor.b32  	%r931, %r931, %r854;
	ld.global.u32 	%r855, [%rd8+184];
	xor.b32  	%r1114, %r1114, %r855;
	ld.global.u32 	%r856, [%rd8+188];
	xor.b32  	%r1113, %r1113, %r856;
	ld.global.u32 	%r857, [%rd8+192];
	xor.b32  	%r1112, %r1112, %r857;
	ld.global.u32 	%r858, [%rd8+196];
	xor.b32  	%r927, %r927, %r858;
$L__BB2_99:
	and.b32  	%r860, %r787, 1024;
	setp.eq.s32 	%p54, %r860, 0;
	@%p54 bra 	$L__BB2_101;
	ld.global.u32 	%r861, [%rd8+200];
	xor.b32  	%r931, %r931, %r861;
	ld.global.u32 	%r862, [%rd8+204];
	xor.b32  	%r1114, %r1114, %r862;
	ld.global.u32 	%r863, [%rd8+208];
	xor.b32  	%r1113, %r1113, %r863;
	ld.global.u32 	%r864, [%rd8+212];
	xor.b32  	%r1112, %r1112, %r864;
	ld.global.u32 	%r865, [%rd8+216];
	xor.b32  	%r927, %r927, %r865;
$L__BB2_101:
	and.b32  	%r867, %r787, 2048;
	setp.eq.s32 	%p55, %r867, 0;
	@%p55 bra 	$L__BB2_103;
	ld.global.u32 	%r868, [%rd8+220];
	xor.b32  	%r931, %r931, %r868;
	ld.global.u32 	%r869, [%rd8+224];
	xor.b32  	%r1114, %r1114, %r869;
	ld.global.u32 	%r870, [%rd8+228];
	xor.b32  	%r1113, %r1113, %r870;
	ld.global.u32 	%r871, [%rd8+232];
	xor.b32  	%r1112, %r1112, %r871;
	ld.global.u32 	%r872, [%rd8+236];
	xor.b32  	%r927, %r927, %r872;
$L__BB2_103:
	and.b32  	%r874, %r787, 4096;
	setp.eq.s32 	%p56, %r874, 0;
	@%p56 bra 	$L__BB2_105;
	ld.global.u32 	%r875, [%rd8+240];
	xor.b32  	%r931, %r931, %r875;
	ld.global.u32 	%r876, [%rd8+244];
	xor.b32  	%r1114, %r1114, %r876;
	ld.global.u32 	%r877, [%rd8+248];
	xor.b32  	%r1113, %r1113, %r877;
	ld.global.u32 	%r878, [%rd8+252];
	xor.b32  	%r1112, %r1112, %r878;
	ld.global.u32 	%r879, [%rd8+256];
	xor.b32  	%r927, %r927, %r879;
$L__BB2_105:
	and.b32  	%r881, %r787, 8192;
	setp.eq.s32 	%p57, %r881, 0;
	@%p57 bra 	$L__BB2_107;
	ld.global.u32 	%r882, [%rd8+260];
	xor.b32  	%r931, %r931, %r882;
	ld.global.u32 	%r883, [%rd8+264];
	xor.b32  	%r1114, %r1114, %r883;
	ld.global.u32 	%r884, [%rd8+268];
	xor.b32  	%r1113, %r1113, %r884;
	ld.global.u32 	%r885, [%rd8+272];
	xor.b32  	%r1112, %r1112, %r885;
	ld.global.u32 	%r886, [%rd8+276];
	xor.b32  	%r927, %r927, %r886;
$L__BB2_107:
	and.b32  	%r888, %r787, 16384;
	setp.eq.s32 	%p58, %r888, 0;
	@%p58 bra 	$L__BB2_109;
	ld.global.u32 	%r889, [%rd8+280];
	xor.b32  	%r931, %r931, %r889;
	ld.global.u32 	%r890, [%rd8+284];
	xor.b32  	%r1114, %r1114, %r890;
	ld.global.u32 	%r891, [%rd8+288];
	xor.b32  	%r1113, %r1113, %r891;
	ld.global.u32 	%r892, [%rd8+292];
	xor.b32  	%r1112, %r1112, %r892;
	ld.global.u32 	%r893, [%rd8+296];
	xor.b32  	%r927, %r927, %r893;
$L__BB2_109:
	and.b32  	%r895, %r787, 32768;
	setp.eq.s32 	%p59, %r895, 0;
	@%p59 bra 	$L__BB2_111;
	ld.global.u32 	%r896, [%rd8+300];
	xor.b32  	%r931, %r931, %r896;
	ld.global.u32 	%r897, [%rd8+304];
	xor.b32  	%r1114, %r1114, %r897;
	ld.global.u32 	%r898, [%rd8+308];
	xor.b32  	%r1113, %r1113, %r898;
	ld.global.u32 	%r899, [%rd8+312];
	xor.b32  	%r1112, %r1112, %r899;
	ld.global.u32 	%r900, [%rd8+316];
	xor.b32  	%r927, %r927, %r900;
$L__BB2_111:
	add.s32 	%r1110, %r1110, 16;
	setp.ne.s32 	%p60, %r1110, 32;
	@%p60 bra 	$L__BB2_79;
	mad.lo.s32 	%r901, %r1104, -31, %r366;
	add.s32 	%r1104, %r901, 1;
	setp.ne.s32 	%p61, %r1104, 5;
	@%p61 bra 	$L__BB2_78;
	st.local.u32 	[%rd1+4], %r931;
	st.local.v2.u32 	[%rd1+8], {%r1114, %r1113};
	st.local.v2.u32 	[%rd1+16], {%r1112, %r927};
$L__BB2_114:
	shr.u64 	%rd26, %rd3, 2;
	add.s32 	%r914, %r914, 1;
	setp.gt.u64 	%p62, %rd3, 3;
	@%p62 bra 	$L__BB2_2;
$L__BB2_115:
	cvt.u32.u64 	%r902, %rd2;
	setp.gt.s32 	%p63, %r902, 1023;
	@%p63 bra 	$L__BB2_117;
	shr.u32 	%r903, %r931, 2;
	xor.b32  	%r904, %r903, %r931;
	shl.b32 	%r905, %r927, 4;
	shl.b32 	%r906, %r904, 1;
	xor.b32  	%r907, %r906, %r905;
	xor.b32  	%r908, %r907, %r904;
	xor.b32  	%r909, %r908, %r927;
	add.s32 	%r910, %r1, %r909;
	add.s32 	%r911, %r910, -637770787;
	cvt.rn.f32.u32 	%f1, %r911;
	fma.rn.f32 	%f2, %f1, 0f2F800000, 0f2F000000;
	cvta.to.global.u64 	%rd23, %rd10;
	shl.b64 	%rd24, %rd2, 2;
	add.s64 	%rd25, %rd23, %rd24;
	st.global.f32 	[%rd25], %f2;
$L__BB2_117:
	ret;

}


// ===== COMPILED SASS (sm_100) =====

	.target	sm_100

	.elftype	@"ET_EXEC"


//--------------------- .note.nv.tkinfo           --------------------------
	.section	.note.nv.tkinfo,"",@"SHT_NOTE"
	.sectionflags	@"SHF_NOTE_NV_TKINFO"
	.tkinfo
        /*0018*/ 	.word	0x00000002
        /*0030*/ 	.string	""
        /*0030*/ 	.string	"ptxas"
        /*0030*/ 	.string	"Cuda compilation tools, release 13.0, V13.0.88"
        /*0030*/ 	.string	"Build cuda_13.0.r13.0/compiler.36424714_0"
        /*0030*/ 	.string	"-arch sm_100 -m 64 "



//--------------------- .note.nv.cuinfo           --------------------------
	.section	.note.nv.cuinfo,"",@"SHT_NOTE"
	.sectionflags	@"SHF_NOTE_NV_CUINFO"
        /*0018*/ 	.short	0x0002
        /*001a*/ 	.short	0x0064
        /*001c*/ 	.short	0x0082
	.zero		2


//--------------------- .nv.info                  --------------------------
	.section	.nv.info,"",@"SHT_CUDA_INFO"
	.align	4


	//----- nvinfo : EIATTR_REGCOUNT
	.align		4
        /*0000*/ 	.byte	0x04, 0x2f
        /*0002*/ 	.short	(.L_10 - .L_9)
	.align		4
.L_9:
        /*0004*/ 	.word	index@(_Z4evalPiPfS0_)
        /*0008*/ 	.word	0x0000000a


	//----- nvinfo : EIATTR_FRAME_SIZE
	.align		4
.L_10:
        /*000c*/ 	.byte	0x04, 0x11
        /*000e*/ 	.short	(.L_12 - .L_11)
	.align		4
.L_11:
        /*0010*/ 	.word	index@(_Z4evalPiPfS0_)
        /*0014*/ 	.word	0x00000000


	//----- nvinfo : EIATTR_REGCOUNT
	.align		4
.L_12:
        /*0018*/ 	.byte	0x04, 0x2f
        /*001a*/ 	.short	(.L_14 - .L_13)
	.align		4
.L_13:
        /*001c*/ 	.word	index@(_Z5evalxPfj)
        /*0020*/ 	.word	0x0000001f


	//----- nvinfo : EIATTR_FRAME_SIZE
	.align		4
.L_14:
        /*0024*/ 	.byte	0x04, 0x11
        /*0026*/ 	.short	(.L_16 - .L_15)
	.align		4
.L_15:
        /*0028*/ 	.word	index@(_Z5evalxPfj)
        /*002c*/ 	.word	0x00000030


	//----- nvinfo : EIATTR_REGCOUNT
	.align		4
.L_16:
        /*0030*/ 	.byte	0x04, 0x2f
        /*0032*/ 	.short	(.L_18 - .L_17)
	.align		4
.L_17:
        /*0034*/ 	.word	index@(_Z5evalyPfj)
        /*0038*/ 	.word	0x0000001f


	//----- nvinfo : EIATTR_FRAME_SIZE
	.align		4
.L_18:
        /*003c*/ 	.byte	0x04, 0x11
        /*003e*/ 	.short	(.L_20 - .L_19)
	.align		4
.L_19:
        /*0040*/ 	.word	index@(_Z5evalyPfj)
        /*0044*/ 	.word	0x00000030


	//----- nvinfo : EIATTR_MIN_STACK_SIZE
	.align		4
.L_20:
        /*0048*/ 	.byte	0x04, 0x12
        /*004a*/ 	.short	(.L_22 - .L_21)
	.align		4
.L_21:
        /*004c*/ 	.word	index@(_Z5evalyPfj)
        /*0050*/ 	.word	0x00000030


	//----- nvinfo : EIATTR_MIN_STACK_SIZE
	.align		4
.L_22:
        /*0054*/ 	.byte	0x04, 0x12
        /*0056*/ 	.short	(.L_24 - .L_23)
	.align		4
.L_23:
        /*0058*/ 	.word	index@(_Z5evalxPfj)
        /*005c*/ 	.word	0x00000030


	//----- nvinfo : EIATTR_MIN_STACK_SIZE
	.align		4
.L_24:
        /*0060*/ 	.byte	0x04, 0x12
        /*0062*/ 	.short	(.L_26 - .L_25)
	.align		4
.L_25:
        /*0064*/ 	.word	index@(_Z4evalPiPfS0_)
        /*0068*/ 	.word	0x00000000
.L_26:


//--------------------- .nv.compat                --------------------------
	.section	.nv.compat,"",@"SHT_CUDA_COMPAT_INFO"
	.align	4
        /*0000*/ 	.byte	0x02, 0x09, 0x00, 0x00, 0x02, 0x02, 0x01, 0x00, 0x02, 0x05, 0x05, 0x00, 0x03, 0x07, 0x01, 0x01
        /*0010*/ 	.byte	0x02, 0x03, 0x00, 0x00, 0x02, 0x06, 0x01, 0x00, 0x04, 0x0b, 0x08, 0x00, 0x01, 0x00, 0x00, 0x00
        /*0020*/ 	.byte	0x00, 0x00, 0x00, 0x00


//--------------------- .nv.info._Z5evalyPfj      --------------------------
	.section	.nv.info._Z5evalyPfj,"",@"SHT_CUDA_INFO"
	.sectionflags	@""
	.align	4


	//----- nvinfo : EIATTR_CUDA_API_VERSION
	.align		4
        /*0000*/ 	.byte	0x04, 0x37
        /*0002*/ 	.short	(.L_28 - .L_27)
.L_27:
        /*0004*/ 	.word	0x00000082


	//----- nvinfo : EIATTR_KPARAM_INFO
	.align		4
.L_28:
        /*0008*/ 	.byte	0x04, 0x17
        /*000a*/ 	.short	(.L_30 - .L_29)
.L_29:
        /*000c*/ 	.word	0x00000000
        /*0010*/ 	.short	0x0001
        /*0012*/ 	.short	0x0008
        /*0014*/ 	.byte	0x00, 0xf0, 0x11, 0x00


	//----- nvinfo : EIATTR_KPARAM_INFO
	.align		4
.L_30:
        /*0018*/ 	.byte	0x04, 0x17
        /*001a*/ 	.short	(.L_32 - .L_31)
.L_31:
        /*001c*/ 	.word	0x00000000
        /*0020*/ 	.short	0x0000
        /*0022*/ 	.short	0x0000
        /*0024*/ 	.byte	0x00, 0xf5, 0x21, 0x00


	//----- nvinfo : EIATTR_SPARSE_MMA_MASK
	.align		4
.L_32:
        /*0028*/ 	.byte	0x03, 0x50
        /*002a*/ 	.short	0x0000


	//----- nvinfo : EIATTR_MAXREG_COUNT
	.align		4
        /*002c*/ 	.byte	0x03, 0x1b
        /*002e*/ 	.short	0x00ff


	//----- nvinfo : EIATTR_MERCURY_ISA_VERSION
	.align		4
        /*0030*/ 	.byte	0x03, 0x5f
        /*0032*/ 	.short	0x0101


	//----- nvinfo : EIATTR_VRC_CTA_INIT_COUNT
	.align		4
        /*0034*/ 	.byte	0x02, 0x4a
	.zero		1
	.zero		1


	//----- nvinfo : EIATTR_EXIT_INSTR_OFFSETS
	.align		4
        /*0038*/ 	.byte	0x04, 0x1c
        /*003a*/ 	.short	(.L_34 - .L_33)


	//   ....[0]....
.L_33:
        /*003c*/ 	.word	0x00002650


	//   ....[1]....
        /*0040*/ 	.word	0x00002780


	//----- nvinfo : EIATTR_CRS_STACK_SIZE
	.align		4
.L_34:
        /*0044*/ 	.byte	0x04, 0x1e
        /*0046*/ 	.short	(.L_36 - .L_35)
.L_35:
        /*0048*/ 	.word	0x00000000


	//----- nvinfo : EIATTR_CBANK_PARAM_SIZE
	.align		4
.L_36:
        /*004c*/ 	.byte	0x03, 0x19
        /*004e*/ 	.short	0x000c


	//----- nvinfo : EIATTR_PARAM_CBANK
	.align		4
        /*0050*/ 	.byte	0x04, 0x0a
        /*0052*/ 	.short	(.L_38 - .L_37)
	.align		4
.L_37:
        /*0054*/ 	.word	index@(.nv.constant0._Z5evalyPfj)
        /*0058*/ 	.short	0x0380
        /*005a*/ 	.short	0x000c


	//----- nvinfo : EIATTR_SW_WAR
	.align		4
.L_38:
        /*005c*/ 	.byte	0x04, 0x36
        /*005e*/ 	.short	(.L_40 - .L_39)
.L_39:
        /*0060*/ 	.word	0x00000008
.L_40:


//--------------------- .nv.info._Z5evalxPfj      --------------------------
	.section	.nv.info._Z5evalxPfj,"",@"SHT_CUDA_INFO"
	.sectionflags	@""
	.align	4


	//----- nvinfo : EIATTR_CUDA_API_VERSION
	.align		4
        /*0000*/ 	.byte	0x04, 0x37
        /*0002*/ 	.short	(.L_42 - .L_41)
.L_41:
        /*0004*/ 	.word	0x00000082


	//----- nvinfo : EIATTR_KPARAM_INFO
	.align		4
.L_42:
        /*0008*/ 	.byte	0x04, 0x17
        /*000a*/ 	.short	(.L_44 - .L_43)
.L_43:
        /*000c*/ 	.word	0x00000000
        /*0010*/ 	.short	0x0001
        /*0012*/ 	.short	0x0008
        /*0014*/ 	.byte	0x00, 0xf0, 0x11, 0x00


	//----- nvinfo : EIATTR_KPARAM_INFO
	.align		4
.L_44:
        /*0018*/ 	.byte	0x04, 0x17
        /*001a*/ 	.short	(.L_46 - .L_45)
.L_45:
        /*001c*/ 	.word	0x00000000
        /*0020*/ 	.short	0x0000
        /*0022*/ 	.short	0x0000
        /*0024*/ 	.byte	0x00, 0xf5, 0x21, 0x00


	//----- nvinfo : EIATTR_SPARSE_MMA_MASK
	.align		4
.L_46:
        /*0028*/ 	.byte	0x03, 0x50
        /*002a*/ 	.short	0x0000


	//----- nvinfo : EIATTR_MAXREG_COUNT
	.align		4
        /*002c*/ 	.byte	0x03, 0x1b
        /*002e*/ 	.short	0x00ff


	//----- nvinfo : EIATTR_MERCURY_ISA_VERSION
	.align		4
        /*0030*/ 	.byte	0x03, 0x5f
        /*0032*/ 	.short	0x0101


	//----- nvinfo : EIATTR_VRC_CTA_INIT_COUNT
	.align		4
        /*0034*/ 	.byte	0x02, 0x4a
	.zero		1
	.zero		1


	//----- nvinfo : EIATTR_EXIT_INSTR_OFFSETS
	.align		4
        /*0038*/ 	.byte	0x04, 0x1c
        /*003a*/ 	.short	(.L_48 - .L_47)


	//   ....[0]....
.L_47:
        /*003c*/ 	.word	0x00002650


	//   ....[1]....
        /*0040*/ 	.word	0x00002780


	//----- nvinfo : EIATTR_CRS_STACK_SIZE
	.align		4
.L_48:
        /*0044*/ 	.byte	0x04, 0x1e
        /*0046*/ 	.short	(.L_50 - .L_49)
.L_49:
        /*0048*/ 	.word	0x00000000


	//----- nvinfo : EIATTR_CBANK_PARAM_SIZE
	.align		4
.L_50:
        /*004c*/ 	.byte	0x03, 0x19
        /*004e*/ 	.short	0x000c


	//----- nvinfo : EIATTR_PARAM_CBANK
	.align		4
        /*0050*/ 	.byte	0x04, 0x0a
        /*0052*/ 	.short	(.L_52 - .L_51)
	.align		4
.L_51:
        /*0054*/ 	.word	index@(.nv.constant0._Z5evalxPfj)
        /*0058*/ 	.short	0x0380
        /*005a*/ 	.short	0x000c


	//----- nvinfo : EIATTR_SW_WAR
	.align		4
.L_52:
        /*005c*/ 	.byte	0x04, 0x36
        /*005e*/ 	.short	(.L_54 - .L_53)
.L_53:
        /*0060*/ 	.word	0x00000008
.L_54:


//--------------------- .nv.info._Z4evalPiPfS0_   --------------------------
	.section	.nv.info._Z4evalPiPfS0_,"",@"SHT_CUDA_INFO"
	.sectionflags	@""
	.align	4


	//----- nvinfo : EIATTR_CUDA_API_VERSION
	.align		4
        /*0000*/ 	.byte	0x04, 0x37
        /*0002*/ 	.short	(.L_56 - .L_55)
.L_55:
        /*0004*/ 	.word	0x00000082


	//----- nvinfo : EIATTR_KPARAM_INFO
	.align		4
.L_56:
        /*0008*/ 	.byte	0x04, 0x17
        /*000a*/ 	.short	(.L_58 - .L_57)
.L_57:
        /*000c*/ 	.word	0x00000000
        /*0010*/ 	.short	0x0002
        /*0012*/ 	.short	0x0010
        /*0014*/ 	.byte	0x00, 0xf5, 0x21, 0x00


	//----- nvinfo : EIATTR_KPARAM_INFO
	.align		4
.L_58:
        /*0018*/ 	.byte	0x04, 0x17
        /*001a*/ 	.short	(.L_60 - .L_59)
.L_59:
        /*001c*/ 	.word	0x00000000
        /*0020*/ 	.short	0x0001
        /*0022*/ 	.short	0x0008
        /*0024*/ 	.byte	0x00, 0xf5, 0x21, 0x00


	//----- nvinfo : EIATTR_KPARAM_INFO
	.align		4
.L_60:
        /*0028*/ 	.byte	0x04, 0x17
        /*002a*/ 	.short	(.L_62 - .L_61)
.L_61:
        /*002c*/ 	.word	0x00000000
        /*0030*/ 	.short	0x0000
        /*0032*/ 	.short	0x0000
        /*0034*/ 	.byte	0x00, 0xf5, 0x21, 0x00


	//----- nvinfo : EIATTR_SPARSE_MMA_MASK
	.align		4
.L_62:
        /*0038*/ 	.byte	0x03, 0x50
        /*003a*/ 	.short	0x0000


	//----- nvinfo : EIATTR_MAXREG_COUNT
	.align		4
        /*003c*/ 	.byte	0x03, 0x1b
        /*003e*/ 	.short	0x00ff


	//----- nvinfo : EIATTR_MERCURY_ISA_VERSION
	.align		4
        /*0040*/ 	.byte	0x03, 0x5f
        /*0042*/ 	.short	0x0101


	//----- nvinfo : EIATTR_INT_WARP_WIDE_INSTR_OFFSETS
	.align		4
        /*0044*/ 	.byte	0x04, 0x31
        /*0046*/ 	.short	(.L_64 - .L_63)


	//   ....[0]....
.L_63:
        /*0048*/ 	.word	0x00000140


	//----- nvinfo : EIATTR_VRC_CTA_INIT_COUNT
	.align		4
.L_64:
        /*004c*/ 	.byte	0x02, 0x4a
	.zero		1
	.zero		1


	//----- nvinfo : EIATTR_EXIT_INSTR_OFFSETS
	.align		4
        /*0050*/ 	.byte	0x04, 0x1c
        /*0052*/ 	.short	(.L_66 - .L_65)


	//   ....[0]....
.L_65:
        /*0054*/ 	.word	0x00000060


	//   ....[1]....
        /*0058*/ 	.word	0x00000110


	//   ....[2]....
        /*005c*/ 	.word	0x00000190


	//----- nvinfo : EIATTR_CBANK_PARAM_SIZE
	.align		4
.L_66:
        /*0060*/ 	.byte	0x03, 0x19
        /*0062*/ 	.short	0x0018


	//----- nvinfo : EIATTR_PARAM_CBANK
	.align		4
        /*0064*/ 	.byte	0x04, 0x0a
        /*0066*/ 	.short	(.L_68 - .L_67)
	.align		4
.L_67:
        /*0068*/ 	.word	index@(.nv.constant0._Z4evalPiPfS0_)
        /*006c*/ 	.short	0x0380
        /*006e*/ 	.short	0x0018


	//----- nvinfo : EIATTR_SW_WAR
	.align		4
.L_68:
        /*0070*/ 	.byte	0x04, 0x36
        /*0072*/ 	.short	(.L_70 - .L_69)
.L_69:
        /*0074*/ 	.word	0x00000008
.L_70:


//--------------------- .nv.callgraph             --------------------------
	.section	.nv.callgraph,"",@"SHT_CUDA_CALLGRAPH"
	.align	4
	.sectionentsize	8
	.align		4
        /*0000*/ 	.word	0x00000000
	.align		4
        /*0004*/ 	.word	0xffffffff
	.align		4
        /*0008*/ 	.word	0x00000000
	.align		4
        /*000c*/ 	.word	0xfffffffe
	.align		4
        /*0010*/ 	.word	0x00000000
	.align		4
        /*0014*/ 	.word	0xfffffffd
	.align		4
        /*0018*/ 	.word	0x00000000
	.align		4
        /*001c*/ 	.word	0xfffffffc


//--------------------- .nv.constant4             --------------------------
	.section	.nv.constant4,"a",@progbits
	.align	8
	.align		8
.nv.constant4:
        /*0000*/ 	.dword	precalc_xorwow_matrix
	.align		8
        /*0008*/ 	.dword	precalc_xorwow_offset_matrix
	.align		8
        /*0010*/ 	.dword	mrg32k3aM1
	.align		8
        /*0018*/ 	.dword	mrg32k3aM2
	.align		8
        /*0020*/ 	.dword	mrg32k3aM1SubSeq
	.align		8
        /*0028*/ 	.dword	mrg32k3aM2SubSeq
	.align		8
        /*0030*/ 	.dword	mrg32k3aM1Seq
	.align		8
        /*0038*/ 	.dword	mrg32k3aM2Seq


//--------------------- .nv.constant3             --------------------------
	.section	.nv.constant3,"a",@progbits
	.align	8
.nv.constant3:
	.type		__cr_lgamma_table,@object
	.size		__cr_lgamma_table,(.L_8 - __cr_lgamma_table)
__cr_lgamma_table:
        /*0000*/ 	.byte	0x00, 0x00, 0x00, 0x00, 0x00, 0x00, 0x00, 0x00, 0x00, 0x00, 0x00, 0x00, 0x00, 0x00, 0x00, 0x00
        /*0010*/ 	.byte	0xef, 0x39, 0xfa, 0xfe, 0x42, 0x2e, 0xe6, 0x3f, 0x02, 0x20, 0x2a, 0xfa, 0x0b, 0xab, 0xfc, 0x3f
        /*0020*/ 	.byte	0xf9, 0x2c, 0x92, 0x7c, 0xa7, 0x6c, 0x09, 0x40, 0xc9, 0x79, 0x44, 0x3c, 0x64, 0x26, 0x13, 0x40
        /*0030*/ 	.byte	0xca, 0x01, 0xcf, 0x3a, 0x27, 0x51, 0x1a, 0x40, 0x30, 0xcc, 0x2d, 0xf3, 0xe1, 0x0c, 0x21, 0x40
        /*0040*/ 	.byte	0x0d, 0xb7, 0xfc, 0x82, 0x8e, 0x35, 0x25, 0x40
.L_8:


//--------------------- .text._Z5evalyPfj         --------------------------
	.section	.text._Z5evalyPfj,"ax",@progbits
	.align	128
        .global         _Z5evalyPfj
        .type           _Z5evalyPfj,@function
        .size           _Z5evalyPfj,(.L_x_25 - _Z5evalyPfj)
        .other          _Z5evalyPfj,@"STO_CUDA_ENTRY STV_DEFAULT"
_Z5evalyPfj:
.text._Z5evalyPfj:
[----:B------:R-:W0:Y:S08]  /*0000*/  LDC R1, c[0x0][0x37c] ;  /* 0x0000df00ff017b82 */ /* 0x000e300000000800 */
[----:B------:R-:W1:Y:S01]  /*0010*/  LDC R0, c[0x0][0x388] ;  /* 0x0000e200ff007b82 */ /* 0x000e620000000800 */
[----:B------:R-:W2:Y:S01]  /*0020*/  S2R R4, SR_TID.X ;  /* 0x0000000000047919 */ /* 0x000ea20000002100 */
[----:B------:R-:W2:Y:S01]  /*0030*/  LDCU UR4, c[0x0][0x360] ;  /* 0x00006c00ff0477ac */ /* 0x000ea20008000800 */
[----:B0-----:R-:W-:Y:S01]  /*0040*/  VIADD R1, R1, 0xffffffd0 ;  /* 0xffffffd001017836 */ /* 0x001fe20000000000 */
[----:B------:R-:W-:Y:S01]  /*0050*/  BSSY.RECONVERGENT B0, `(.L_x_0) ;  /* 0x000025e000007945 */ /* 0x000fe20003800200 */
[----:B------:R-:W2:Y:S01]  /*0060*/  S2R R11, SR_CTAID.X ;  /* 0x00000000000b7919 */ /* 0x000ea20000002500 */
[----:B------:R-:W-:Y:S01]  /*0070*/  IMAD.MOV.U32 R7, RZ, RZ, -0x75bd8fc ;  /* 0xf8a42704ff077424 */ /* 0x000fe200078e00ff */
[----:B------:R-:W0:Y:S01]  /*0080*/  LDCU.64 UR6, c[0x0][0x358] ;  /* 0x00006b00ff0677ac */ /* 0x000e220008000a00 */
[----:B------:R-:W-:Y:S01]  /*0090*/  IMAD.MOV.U32 R8, RZ, RZ, -0x23270784 ;  /* 0xdcd8f87cff087424 */ /* 0x000fe200078e00ff */
[----:B-1----:R-:W-:-:S05]  /*00a0*/  LOP3.LUT R0, R0, 0xaad26b49, RZ, 0x3c, !PT ;  /* 0xaad26b4900007812 */ /* 0x002fca00078e3cff */
[----:B------:R-:W-:-:S04]  /*00b0*/  IMAD R0, R0, 0x4182bed5, RZ ;  /* 0x4182bed500007824 */ /* 0x000fc800078e02ff */
[C---:B------:R-:W-:Y:S01]  /*00c0*/  VIADD R5, R0.reuse, 0x583f19 ;  /* 0x00583f1900057836 */ /* 0x040fe20000000000 */
[C---:B------:R-:W-:Y:S01]  /*00d0*/  LOP3.LUT R6, R0.reuse, 0x159a55e5, RZ, 0x3c, !PT ;  /* 0x159a55e500067812 */ /* 0x040fe200078e3cff */
[C---:B------:R-:W-:Y:S02]  /*00e0*/  VIADD R2, R0.reuse, 0xd9f6dc18 ;  /* 0xd9f6dc1800027836 */ /* 0x040fe40000000000 */
[----:B------:R-:W-:Y:S02]  /*00f0*/  VIADD R3, R0, 0x75bcd15 ;  /* 0x075bcd1500037836 */ /* 0x000fe40000000000 */
[----:B------:R-:W-:Y:S01]  /*0100*/  IMAD.MOV.U32 R9, RZ, RZ, R5 ;  /* 0x000000ffff097224 */ /* 0x000fe200078e0005 */
[----:B------:R1:W-:Y:S01]  /*0110*/  STL.64 [R1+0x8], R6 ;  /* 0x0000080601007387 */ /* 0x0003e20000100a00 */
[----:B--2---:R-:W-:-:S03]  /*0120*/  IMAD R0, R11, UR4, R4 ;  /* 0x000000040b007c24 */ /* 0x004fc6000f8e0204 */
[----:B------:R1:W-:Y:S02]  /*0130*/  STL.64 [R1], R2 ;  /* 0x0000000201007387 */ /* 0x0003e40000100a00 */
[----:B------:R-:W-:Y:S02]  /*0140*/  ISETP.NE.AND P0, PT, R0, RZ, PT ;  /* 0x000000ff0000720c */ /* 0x000fe40003f05270 */
[----:B------:R1:W-:Y:S01]  /*0150*/  STL.64 [R1+0x10], R8 ;  /* 0x0000100801007387 */ /* 0x0003e20000100a00 */
[----:B------:R-:W-:-:S10]  /*0160*/  SHF.R.S32.HI R4, RZ, 0x1f, R0 ;  /* 0x0000001fff047819 */ /* 0x000fd40000011400 */
[----:B0-----:R-:W-:Y:S05]  /*0170*/  @!P0 BRA `(.L_x_1) ;  /* 0x00000024002c8947 */ /* 0x001fea0003800000 */
[----:B------:R-:W-:Y:S02]  /*0180*/  IMAD.MOV.U32 R13, RZ, RZ, R4 ;  /* 0x000000ffff0d7224 */ /* 0x000fe400078e0004 */
[----:B------:R-:W-:Y:S02]  /*0190*/  IMAD.MOV.U32 R11, RZ, RZ, RZ ;  /* 0x000000ffff0b7224 */ /* 0x000fe400078e00ff */
[----:B------:R-:W-:-:S07]  /*01a0*/  IMAD.MOV.U32 R10, RZ, RZ, R0 ;  /* 0x000000ffff0a7224 */ /* 0x000fce00078e0000 */
.L_x_10:
[----:B-1----:R-:W-:Y:S01]  /*01b0*/  LOP3.LUT R2, R10, 0x3, RZ, 0xc0, !PT ;  /* 0x000000030a027812 */ /* 0x002fe200078ec0ff */
[----:B------:R-:W-:Y:S03]  /*01c0*/  BSSY.RECONVERGENT B1, `(.L_x_2) ;  /* 0x0000240000017945 */ /* 0x000fe60003800200 */
[----:B------:R-:W-:-:S04]  /*01d0*/  ISETP.NE.U32.AND P0, PT, R2, RZ, PT ;  /* 0x000000ff0200720c */ /* 0x000fc80003f05070 */
[----:B------:R-:W-:-:S13]  /*01e0*/  ISETP.NE.AND.EX P0, PT, RZ, RZ, PT, P0 ;  /* 0x000000ffff00720c */ /* 0x000fda0003f05300 */
[----:B0-----:R-:W-:Y:S05]  /*01f0*/  @!P0 BRA `(.L_x_3) ;  /* 0x0000002000f08947 */ /* 0x001fea0003800000 */
[----:B------:R-:W0:Y:S01]  /*0200*/  LDC.64 R8, c[0x4][RZ] ;  /* 0x01000000ff087b82 */ /* 0x000e220000000a00 */
[----:B------:R-:W-:Y:S02]  /*0210*/  CS2R R2, SRZ ;  /* 0x0000000000027805 */ /* 0x000fe4000001ff00 */
[----:B------:R-:W-:Y:S02]  /*0220*/  CS2R R4, SRZ ;  /* 0x0000000000047805 */ /* 0x000fe4000001ff00 */
[----:B------:R-:W-:Y:S01]  /*0230*/  CS2R R6, SRZ ;  /* 0x0000000000067805 */ /* 0x000fe2000001ff00 */
[----:B0-----:R-:W-:-:S07]  /*0240*/  IMAD.WIDE.U32 R8, R11, 0xc80, R8 ;  /* 0x00000c800b087825 */ /* 0x001fce00078e0008 */
.L_x_5:
[----:B------:R-:W-:-:S06]  /*0250*/  IMAD R12, R2, 0x4, R1 ;  /* 0x00000004020c7824 */ /* 0x000fcc00078e0201 */
[----:B------:R-:W5:Y:S01]  /*0260*/  LDL R12, [R12+0x4] ;  /* 0x000004000c0c7983 */ /* 0x000f620000100800 */
[----:B------:R-:W-:-:S05]  /*0270*/  UMOV UR4, URZ ;  /* 0x000000ff00047c82 */ /* 0x000fca0008000000 */
.L_x_4:
[----:B-----5:R-:W-:Y:S01]  /*0280*/  SHF.R.U32.HI R22, RZ, UR4, R12 ;  /* 0x00000004ff167c19 */ /* 0x020fe2000801160c */
[----:B------:R-:W-:-:S03]  /*0290*/  IMAD.SHL.U32 R14, R2, 0x20, RZ ;  /* 0x00000020020e7824 */ /* 0x000fc600078e00ff */
[----:B------:R-:W-:Y:S01]  /*02a0*/  LOP3.LUT R15, R22, 0x1, RZ, 0xc0, !PT ;  /* 0x00000001160f7812 */ /* 0x000fe200078ec0ff */
[----:B------:R-:W-:-:S03]  /*02b0*/  VIADD R14, R14, UR4 ;  /* 0x000000040e0e7c36 */ /* 0x000fc60008000000 */
[----:B------:R-:W-:Y:S01]  /*02c0*/  ISETP.NE.U32.AND P0, PT, R15, 0x1, PT ;  /* 0x000000010f00780c */ /* 0x000fe20003f05070 */
[----:B------:R-:W-:-:S03]  /*02d0*/  IMAD R15, R14, 0x5, RZ ;  /* 0x000000050e0f7824 */ /* 0x000fc600078e02ff */
[----:B------:R-:W-:Y:S01]  /*02e0*/  R2P PR, R22, 0x7e ;  /* 0x0000007e16007804 */ /* 0x000fe20000000000 */
[----:B------:R-:W-:-:S08]  /*02f0*/  IMAD.WIDE.U32 R14, R15, 0x4, R8 ;  /* 0x000000040f0e7825 */ /* 0x000fd000078e0008 */
[----:B------:R-:W2:Y:S04]  /*0300*/  @!P0 LDG.E R16, desc[UR6][R14.64+0x10] ;  /* 0x000010060e108981 */ /* 0x000ea8000c1e1900 */
[----:B------:R-:W3:Y:S04]  /*0310*/  @P1 LDG.E R18, desc[UR6][R14.64+0x24] ;  /* 0x000024060e121981 */ /* 0x000ee8000c1e1900 */
[----:B------:R-:W4:Y:S04]  /*0320*/  @P2 LDG.E R20, desc[UR6][R14.64+0x38] ;  /* 0x000038060e142981 */ /* 0x000f28000c1e1900 */
[----:B------:R-:W4:Y:S04]  /*0330*/  @P3 LDG.E R24, desc[UR6][R14.64+0x4c] ;  /* 0x00004c060e183981 */ /* 0x000f28000c1e1900 */
[----:B------:R-:W4:Y:S04]  /*0340*/  @P4 LDG.E R26, desc[UR6][R14.64+0x60] ;  /* 0x000060060e1a4981 */ /* 0x000f28000c1e1900 */
[----:B------:R-:W4:Y:S04]  /*0350*/  @!P0 LDG.E R17, desc[UR6][R14.64+0x4] ;  /* 0x000004060e118981 */ /* 0x000f28000c1e1900 */
[----:B------:R-:W4:Y:S04]  /*0360*/  @!P0 LDG.E R19, desc[UR6][R14.64+0xc] ;  /* 0x00000c060e138981 */ /* 0x000f28000c1e1900 */
[----:B------:R-:W4:Y:S04]  /*0370*/  @P1 LDG.E R21, desc[UR6][R14.64+0x18] ;  /* 0x000018060e151981 */ /* 0x000f28000c1e1900 */
[----:B------:R-:W4:Y:S04]  /*0380*/  @P3 LDG.E R23, desc[UR6][R14.64+0x40] ;  /* 0x000040060e173981 */ /* 0x000f28000c1e1900 */
[----:B------:R-:W4:Y:S04]  /*0390*/  @P5 LDG.E R25, desc[UR6][R14.64+0x70] ;  /* 0x000070060e195981 */ /* 0x000f28000c1e1900 */
[----:B------:R-:W4:Y:S01]  /*03a0*/  @P6 LDG.E R28, desc[UR6][R14.64+0x88] ;  /* 0x000088060e1c6981 */ /* 0x000f22000c1e1900 */
[----:B--2---:R-:W-:-:S03]  /*03b0*/  @!P0 LOP3.LUT R5, R5, R16, RZ, 0x3c, !PT ;  /* 0x0000001005058212 */ /* 0x004fc600078e3cff */
[----:B------:R-:W2:Y:S01]  /*03c0*/  @!P0 LDG.E R16, desc[UR6][R14.64] ;  /* 0x000000060e108981 */ /* 0x000ea2000c1e1900 */
[----:B---3--:R-:W-:-:S03]  /*03d0*/  @P1 LOP3.LUT R5, R5, R18, RZ, 0x3c, !PT ;  /* 0x0000001205051212 */ /* 0x008fc600078e3cff */
[----:B------:R-:W3:Y:S01]  /*03e0*/  @!P0 LDG.E R18, desc[UR6][R14.64+0x8] ;  /* 0x000008060e128981 */ /* 0x000ee2000c1e1900 */
[----:B----4-:R-:W-:-:S03]  /*03f0*/  @P2 LOP3.LUT R5, R5, R20, RZ, 0x3c, !PT ;  /* 0x0000001405052212 */ /* 0x010fc600078e3cff */
[----:B------:R-:W4:Y:S01]  /*0400*/  @P1 LDG.E R20, desc[UR6][R14.64+0x14] ;  /* 0x000014060e141981 */ /* 0x000f22000c1e1900 */
[----:B------:R-:W-:-:S03]  /*0410*/  @P3 LOP3.LUT R5, R5, R24, RZ, 0x3c, !PT ;  /* 0x0000001805053212 */ /* 0x000fc600078e3cff */
[----:B------:R-:W4:Y:S01]  /*0420*/  @P5 LDG.E R24, desc[UR6][R14.64+0x74] ;  /* 0x000074060e185981 */ /* 0x000f22000c1e1900 */
[----:B------:R-:W-:-:S03]  /*0430*/  @P4 LOP3.LUT R5, R5, R26, RZ, 0x3c, !PT ;  /* 0x0000001a05054212 */ /* 0x000fc600078e3cff */
[----:B------:R-:W4:Y:S01]  /*0440*/  @P3 LDG.E R26, desc[UR6][R14.64+0x44] ;  /* 0x000044060e1a3981 */ /* 0x000f22000c1e1900 */
[----:B------:R-:W-:-:S03]  /*0450*/  @!P0 LOP3.LUT R6, R6, R17, RZ, 0x3c, !PT ;  /* 0x0000001106068212 */ /* 0x000fc600078e3cff */
[----:B------:R-:W4:Y:S01]  /*0460*/  @P1 LDG.E R17, desc[UR6][R14.64+0x20] ;  /* 0x000020060e111981 */ /* 0x000f22000c1e1900 */
[----:B------:R-:W-:-:S03]  /*0470*/  @!P0 LOP3.LUT R4, R4, R19, RZ, 0x3c, !PT ;  /* 0x0000001304048212 */ /* 0x000fc600078e3cff */
[----:B------:R-:W4:Y:S01]  /*0480*/  @P2 LDG.E R19, desc[UR6][R14.64+0x2c] ;  /* 0x00002c060e132981 */ /* 0x000f22000c1e1900 */
[----:B------:R-:W-:-:S03]  /*0490*/  @P1 LOP3.LUT R6, R6, R21, RZ, 0x3c, !PT ;  /* 0x0000001506061212 */ /* 0x000fc600078e3cff */
[----:B------:R-:W4:Y:S01]  /*04a0*/  @P2 LDG.E R21, desc[UR6][R14.64+0x34] ;  /* 0x000034060e152981 */ /* 0x000f22000c1e1900 */
[----:B--2---:R-:W-:-:S03]  /*04b0*/  @!P0 LOP3.LUT R3, R3, R16, RZ, 0x3c, !PT ;  /* 0x0000001003038212 */ /* 0x004fc600078e3cff */
[----:B------:R-:W2:Y:S01]  /*04c0*/  @P1 LDG.E R16, desc[UR6][R14.64+0x1c] ;  /* 0x00001c060e101981 */ /* 0x000ea2000c1e1900 */
[----:B---3--:R-:W-:-:S03]  /*04d0*/  @!P0 LOP3.LUT R7, R7, R18, RZ, 0x3c, !PT ;  /* 0x0000001207078212 */ /* 0x008fc600078e3cff */
[----:B------:R-:W3:Y:S01]  /*04e0*/  @P2 LDG.E R18, desc[UR6][R14.64+0x28] ;  /* 0x000028060e122981 */ /* 0x000ee2000c1e1900 */
[----:B----4-:R-:W-:-:S03]  /*04f0*/  @P1 LOP3.LUT R3, R3, R20, RZ, 0x3c, !PT ;  /* 0x0000001403031212 */ /* 0x010fc600078e3cff */
[----:B------:R-:W4:Y:S01]  /*0500*/  @P2 LDG.E R20, desc[UR6][R14.64+0x30] ;  /* 0x000030060e142981 */ /* 0x000f22000c1e1900 */
[----:B------:R-:W-:-:S03]  /*0510*/  @P5 LOP3.LUT R5, R5, R24, RZ, 0x3c, !PT ;  /* 0x0000001805055212 */ /* 0x000fc600078e3cff */
[----:B------:R-:W4:Y:S01]  /*0520*/  @P3 LDG.E R24, desc[UR6][R14.64+0x3c] ;  /* 0x00003c060e183981 */ /* 0x000f22000c1e1900 */
[----:B------:R-:W-:-:S03]  /*0530*/  @P1 LOP3.LUT R4, R4, R17, RZ, 0x3c, !PT ;  /* 0x0000001104041212 */ /* 0x000fc600078e3cff */
[----:B------:R-:W4:Y:S01]  /*0540*/  @P3 LDG.E R17, desc[UR6][R14.64+0x48] ;  /* 0x000048060e113981 */ /* 0x000f22000c1e1900 */
[----:B------:R-:W-:-:S03]  /*0550*/  @P2 LOP3.LUT R6, R6, R19, RZ, 0x3c, !PT ;  /* 0x0000001306062212 */ /* 0x000fc600078e3cff */
[----:B------:R-:W4:Y:S01]  /*0560*/  @P4 LDG.E R19, desc[UR6][R14.64+0x54] ;  /* 0x000054060e134981 */ /* 0x000f22000c1e1900 */
[----:B------:R-:W-:Y:S02]  /*0570*/  @P2 LOP3.LUT R4, R4, R21, RZ, 0x3c, !PT ;  /* 0x0000001504042212 */ /* 0x000fe400078e3cff */
[----:B------:R-:W-:Y:S01]  /*0580*/  @P3 LOP3.LUT R6, R6, R23, RZ, 0x3c, !PT ;  /* 0x0000001706063212 */ /* 0x000fe200078e3cff */
[----:B------:R-:W4:Y:S04]  /*0590*/  @P4 LDG.E R21, desc[UR6][R14.64+0x5c] ;  /* 0x00005c060e154981 */ /* 0x000f28000c1e1900 */
[----:B------:R-:W4:Y:S01]  /*05a0*/  @P5 LDG.E R23, desc[UR6][R14.64+0x68] ;  /* 0x000068060e175981 */ /* 0x000f22000c1e1900 */
[----:B--2---:R-:W-:-:S03]  /*05b0*/  @P1 LOP3.LUT R7, R7, R16, RZ, 0x3c, !PT ;  /* 0x0000001007071212 */ /* 0x004fc600078e3cff */
[----:B------:R-:W2:Y:S01]  /*05c0*/  @P4 LDG.E R16, desc[UR6][R14.64+0x50] ;  /* 0x000050060e104981 */ /* 0x000ea2000c1e1900 */
[----:B---3--:R-:W-:-:S03]  /*05d0*/  @P2 LOP3.LUT R3, R3, R18, RZ, 0x3c, !PT ;  /* 0x0000001203032212 */ /* 0x008fc600078e3cff */
[----:B------:R-:W3:Y:S01]  /*05e0*/  @P4 LDG.E R18, desc[UR6][R14.64+0x58] ;  /* 0x000058060e124981 */ /* 0x000ee2000c1e1900 */
[----:B----4-:R-:W-:-:S03]  /*05f0*/  @P2 LOP3.LUT R7, R7, R20, RZ, 0x3c, !PT ;  /* 0x0000001407072212 */ /* 0x010fc600078e3cff */
[----:B------:R-:W4:Y:S01]  /*0600*/  @P5 LDG.E R20, desc[UR6][R14.64+0x64] ;  /* 0x000064060e145981 */ /* 0x000f22000c1e1900 */
[----:B------:R-:W-:-:S03]  /*0610*/  @P3 LOP3.LUT R3, R3, R24, RZ, 0x3c, !PT ;  /* 0x0000001803033212 */ /* 0x000fc600078e3cff */
[----:B------:R-:W4:Y:S01]  /*0620*/  @P5 LDG.E R24, desc[UR6][R14.64+0x6c] ;  /* 0x00006c060e185981 */ /* 0x000f22000c1e1900 */
[----:B------:R-:W-:Y:S02]  /*0630*/  LOP3.LUT P0, RZ, R22, 0x80, RZ, 0xc0, !PT ;  /* 0x0000008016ff7812 */ /* 0x000fe4000780c0ff */
[----:B------:R-:W-:Y:S02]  /*0640*/  @P3 LOP3.LUT R7, R7, R26, RZ, 0x3c, !PT ;  /* 0x0000001a07073212 */ /* 0x000fe400078e3cff */
[----:B------:R-:W-:Y:S02]  /*0650*/  @P3 LOP3.LUT R4, R4, R17, RZ, 0x3c, !PT ;  /* 0x0000001104043212 */ /* 0x000fe400078e3cff */
[----:B------:R-:W4:Y:S01]  /*0660*/  @P6 LDG.E R17, desc[UR6][R14.64+0x7c] ;  /* 0x00007c060e116981 */ /* 0x000f22000c1e1900 */
[----:B------:R-:W-:-:S03]  /*0670*/  @P4 LOP3.LUT R6, R6, R19, RZ, 0x3c, !PT ;  /* 0x0000001306064212 */ /* 0x000fc600078e3cff */
[----:B------:R-:W4:Y:S01]  /*0680*/  @P6 LDG.E R19, desc[UR6][R14.64+0x84] ;  /* 0x000084060e136981 */ /* 0x000f22000c1e1900 */
[----:B------:R-:W-:-:S03]  /*0690*/  @P4 LOP3.LUT R4, R4, R21, RZ, 0x3c, !PT ;  /* 0x0000001504044212 */ /* 0x000fc600078e3cff */
[----:B------:R-:W4:Y:S01]  /*06a0*/  @P0 LDG.E R26, desc[UR6][R14.64+0x9c] ;  /* 0x00009c060e1a0981 */ /* 0x000f22000c1e1900 */
[----:B------:R-:W-:-:S03]  /*06b0*/  @P5 LOP3.LUT R6, R6, R23, RZ, 0x3c, !PT ;  /* 0x0000001706065212 */ /* 0x000fc600078e3cff */
        /* <DEDUP_REMOVED lines=10> */
[----:B------:R-:W-:Y:S02]  /*0760*/  @P5 LOP3.LUT R4, R4, R25, RZ, 0x3c, !PT ;  /* 0x0000001904045212 */ /* 0x000fe400078e3cff */
[----:B------:R-:W-:Y:S02]  /*0770*/  @P6 LOP3.LUT R5, R5, R28, RZ, 0x3c, !PT ;  /* 0x0000001c05056212 */ /* 0x000fe400078e3cff */
[----:B------:R-:W-:Y:S02]  /*0780*/  @P6 LOP3.LUT R6, R6, R17, RZ, 0x3c, !PT ;  /* 0x0000001106066212 */ /* 0x000fe400078e3cff */
[----:B------:R-:W-:Y:S02]  /*0790*/  @P6 LOP3.LUT R4, R4, R19, RZ, 0x3c, !PT ;  /* 0x0000001304046212 */ /* 0x000fe400078e3cff */
[----:B------:R-:W-:Y:S02]  /*07a0*/  @P0 LOP3.LUT R5, R5, R26, RZ, 0x3c, !PT ;  /* 0x0000001a05050212 */ /* 0x000fe400078e3cff */
[----:B------:R-:W-:-:S02]  /*07b0*/  @P0 LOP3.LUT R6, R6, R21, RZ, 0x3c, !PT ;  /* 0x0000001506060212 */ /* 0x000fc400078e3cff */
[----:B------:R-:W-:Y:S02]  /*07c0*/  @P0 LOP3.LUT R4, R4, R23, RZ, 0x3c, !PT ;  /* 0x0000001704040212 */ /* 0x000fe400078e3cff */
[----:B--2---:R-:W-:Y:S02]  /*07d0*/  @P6 LOP3.LUT R3, R3, R16, RZ, 0x3c, !PT ;  /* 0x0000001003036212 */ /* 0x004fe400078e3cff */
[----:B---3--:R-:W-:Y:S02]  /*07e0*/  @P6 LOP3.LUT R7, R7, R18, RZ, 0x3c, !PT ;  /* 0x0000001207076212 */ /* 0x008fe400078e3cff */
[----:B----4-:R-:W-:Y:S02]  /*07f0*/  @P0 LOP3.LUT R3, R3, R20, RZ, 0x3c, !PT ;  /* 0x0000001403030212 */ /* 0x010fe400078e3cff */
[----:B------:R-:W-:Y:S02]  /*0800*/  @P0 LOP3.LUT R7, R7, R24, RZ, 0x3c, !PT ;  /* 0x0000001807070212 */ /* 0x000fe400078e3cff */
[----:B------:R-:W-:-:S13]  /*0810*/  R2P PR, R22.B1, 0x7f ;  /* 0x0000007f16007804 */ /* 0x000fda0000001000 */
[----:B------:R-:W2:Y:S04]  /*0820*/  @P0 LDG.E R18, desc[UR6][R14.64+0xa0] ;  /* 0x0000a0060e120981 */ /* 0x000ea8000c1e1900 */
[----:B------:R-:W3:Y:S04]  /*0830*/  @P0 LDG.E R19, desc[UR6][R14.64+0xa4] ;  /* 0x0000a4060e130981 */ /* 0x000ee8000c1e1900 */
[----:B------:R-:W4:Y:S04]  /*0840*/  @P0 LDG.E R20, desc[UR6][R14.64+0xa8] ;  /* 0x0000a8060e140981 */ /* 0x000f28000c1e1900 */
[----:B------:R-:W4:Y:S04]  /*0850*/  @P0 LDG.E R21, desc[UR6][R14.64+0xac] ;  /* 0x0000ac060e150981 */ /* 0x000f28000c1e1900 */
[----:B------:R-:W4:Y:S04]  /*0860*/  @P0 LDG.E R24, desc[UR6][R14.64+0xb0] ;  /* 0x0000b0060e180981 */ /* 0x000f28000c1e1900 */
[----:B------:R-:W4:Y:S04]  /*0870*/  @P1 LDG.E R16, desc[UR6][R14.64+0xbc] ;  /* 0x0000bc060e101981 */ /* 0x000f28000c1e1900 */
[----:B------:R-:W4:Y:S04]  /*0880*/  @P1 LDG.E R26, desc[UR6][R14.64+0xb4] ;  /* 0x0000b4060e1a1981 */ /* 0x000f28000c1e1900 */
        /* <DEDUP_REMOVED lines=11> */
[----:B------:R-:W-:Y:S01]  /*0940*/  LOP3.LUT P0, RZ, R22, 0x8000, RZ, 0xc0, !PT ;  /* 0x0000800016ff7812 */ /* 0x000fe2000780c0ff */
[----:B------:R-:W4:Y:S01]  /*0950*/  @P2 LDG.E R24, desc[UR6][R14.64+0xd8] ;  /* 0x0000d8060e182981 */ /* 0x000f22000c1e1900 */
[----:B------:R-:W-:-:S03]  /*0960*/  @P1 LOP3.LUT R7, R7, R16, RZ, 0x3c, !PT ;  /* 0x0000001007071212 */ /* 0x000fc600078e3cff */
[----:B------:R-:W4:Y:S01]  /*0970*/  @P2 LDG.E R22, desc[UR6][R14.64+0xd0] ;  /* 0x0000d0060e162981 */ /* 0x000f22000c1e1900 */
[----:B------:R-:W-:-:S03]  /*0980*/  @P1 LOP3.LUT R3, R3, R26, RZ, 0x3c, !PT ;  /* 0x0000001a03031212 */ /* 0x000fc600078e3cff */
[----:B------:R-:W4:Y:S01]  /*0990*/  @P3 LDG.E R16, desc[UR6][R14.64+0xe4] ;  /* 0x0000e4060e103981 */ /* 0x000f22000c1e1900 */
[----:B------:R-:W-:-:S03]  /*09a0*/  @P1 LOP3.LUT R6, R6, R23, RZ, 0x3c, !PT ;  /* 0x0000001706061212 */ /* 0x000fc600078e3cff */
[----:B------:R-:W4:Y:S01]  /*09b0*/  @P3 LDG.E R26, desc[UR6][R14.64+0xdc] ;  /* 0x0000dc060e1a3981 */ /* 0x000f22000c1e1900 */
[----:B------:R-:W-:-:S03]  /*09c0*/  @P1 LOP3.LUT R4, R4, R17, RZ, 0x3c, !PT ;  /* 0x0000001104041212 */ /* 0x000fc600078e3cff */
        /* <DEDUP_REMOVED lines=43> */
[----:B------:R-:W-:-:S04]  /*0c80*/  UIADD3 UR4, UPT, UPT, UR4, 0x10, URZ ;  /* 0x0000001004047890 */ /* 0x000fc8000fffe0ff */
[----:B------:R-:W-:Y:S01]  /*0c90*/  UISETP.NE.AND UP0, UPT, UR4, 0x20, UPT ;  /* 0x000000200400788c */ /* 0x000fe2000bf05270 */
[----:B--2---:R-:W-:Y:S02]  /*0ca0*/  @P5 LOP3.LUT R5, R5, R18, RZ, 0x3c, !PT ;  /* 0x0000001205055212 */ /* 0x004fe400078e3cff */
[----:B---3--:R-:W-:Y:S02]  /*0cb0*/  @P6 LOP3.LUT R6, R6, R19, RZ, 0x3c, !PT ;  /* 0x0000001306066212 */ /* 0x008fe400078e3cff */
[----:B----4-:R-:W-:Y:S02]  /*0cc0*/  @P6 LOP3.LUT R3, R3, R20, RZ, 0x3c, !PT ;  /* 0x0000001403036212 */ /* 0x010fe400078e3cff */
[----:B------:R-:W-:Y:S02]  /*0cd0*/  @P6 LOP3.LUT R4, R4, R21, RZ, 0x3c, !PT ;  /* 0x0000001504046212 */ /* 0x000fe400078e3cff */
[----:B------:R-:W-:Y:S02]  /*0ce0*/  @P6 LOP3.LUT R7, R7, R22, RZ, 0x3c, !PT ;  /* 0x0000001607076212 */ /* 0x000fe400078e3cff */
[----:B------:R-:W-:-:S02]  /*0cf0*/  @P6 LOP3.LUT R5, R5, R16, RZ, 0x3c, !PT ;  /* 0x0000001005056212 */ /* 0x000fc400078e3cff */
[----:B------:R-:W-:Y:S02]  /*0d00*/  @P0 LOP3.LUT R3, R3, R24, RZ, 0x3c, !PT ;  /* 0x0000001803030212 */ /* 0x000fe400078e3cff */
[----:B------:R-:W-:Y:S02]  /*0d10*/  @P0 LOP3.LUT R5, R5, R28, RZ, 0x3c, !PT ;  /* 0x0000001c05050212 */ /* 0x000fe400078e3cff */
[----:B------:R-:W-:Y:S02]  /*0d20*/  @P0 LOP3.LUT R7, R7, R26, RZ, 0x3c, !PT ;  /* 0x0000001a07070212 */ /* 0x000fe400078e3cff */
[----:B------:R-:W-:Y:S02]  /*0d30*/  @P0 LOP3.LUT R4, R4, R23, RZ, 0x3c, !PT ;  /* 0x0000001704040212 */ /* 0x000fe400078e3cff */
[----:B------:R-:W-:Y:S01]  /*0d40*/  @P0 LOP3.LUT R6, R6, R17, RZ, 0x3c, !PT ;  /* 0x0000001106060212 */ /* 0x000fe200078e3cff */
[----:B------:R-:W-:Y:S06]  /*0d50*/  BRA.U UP0, `(.L_x_4) ;  /* 0xfffffff500487547 */ /* 0x000fec000b83ffff */
[----:B------:R-:W-:-:S05]  /*0d60*/  VIADD R2, R2, 0x1 ;  /* 0x0000000102027836 */ /* 0x000fca0000000000 */
[----:B------:R-:W-:-:S13]  /*0d70*/  ISETP.NE.AND P0, PT, R2, 0x5, PT ;  /* 0x000000050200780c */ /* 0x000fda0003f05270 */
[----:B------:R-:W-:Y:S05]  /*0d80*/  @P0 BRA `(.L_x_5) ;  /* 0xfffffff400300947 */ /* 0x000fea000383ffff */
[----:B------:R-:W-:Y:S01]  /*0d90*/  LOP3.LUT R2, R10, 0x3, RZ, 0xc0, !PT ;  /* 0x000000030a027812 */ /* 0x000fe200078ec0ff */
[----:B------:R0:W-:Y:S03]  /*0da0*/  STL.64 [R1+0x8], R6 ;  /* 0x0000080601007387 */ /* 0x0001e60000100a00 */
[----:B------:R-:W-:Y:S01]  /*0db0*/  ISETP.NE.U32.AND P0, PT, R2, 0x1, PT ;  /* 0x000000010200780c */ /* 0x000fe20003f05070 */
[----:B------:R0:W-:Y:S03]  /*0dc0*/  STL.64 [R1+0x10], R4 ;  /* 0x0000100401007387 */ /* 0x0001e60000100a00 */
[----:B------:R-:W-:Y:S01]  /*0dd0*/  ISETP.NE.AND.EX P0, PT, RZ, RZ, PT, P0 ;  /* 0x000000ffff00720c */ /* 0x000fe20003f05300 */
[----:B------:R0:W-:-:S12]  /*0de0*/  STL [R1+0x4], R3 ;  /* 0x0000040301007387 */ /* 0x0001d80000100800 */
[----:B0-----:R-:W-:Y:S05]  /*0df0*/  @!P0 BRA `(.L_x_3) ;  /* 0x0000001400f08947 */ /* 0x001fea0003800000 */
[----:B------:R-:W-:Y:S01]  /*0e00*/  UMOV UR4, URZ ;  /* 0x000000ff00047c82 */ /* 0x000fe20008000000 */
[----:B------:R-:W-:Y:S01]  /*0e10*/  CS2R R2, SRZ ;  /* 0x0000000000027805 */ /* 0x000fe2000001ff00 */
[----:B------:R-:W-:Y:S01]  /*0e20*/  IMAD.MOV.U32 R4, RZ, RZ, RZ ;  /* 0x000000ffff047224 */ /* 0x000fe200078e00ff */
[----:B------:R-:W-:Y:S01]  /*0e30*/  CS2R R6, SRZ ;  /* 0x0000000000067805 */ /* 0x000fe2000001ff00 */
[----:B------:R-:W-:-:S07]  /*0e40*/  IMAD.U32 R5, RZ, RZ, UR4 ;  /* 0x00000004ff057e24 */ /* 0x000fce000f8e00ff */
.L_x_7:
[----:B------:R-:W-:-:S06]  /*0e50*/  IMAD R12, R2, 0x4, R1 ;  /* 0x00000004020c7824 */ /* 0x000fcc00078e0201 */
[----:B------:R-:W5:Y:S01]  /*0e60*/  LDL R12, [R12+0x4] ;  /* 0x000004000c0c7983 */ /* 0x000f620000100800 */
[----:B------:R-:W-:-:S05]  /*0e70*/  UMOV UR4, URZ ;  /* 0x000000ff00047c82 */ /* 0x000fca0008000000 */
.L_x_6:
        /* <DEDUP_REMOVED lines=180> */
[----:B------:R0:W-:Y:S03]  /*19c0*/  STL [R1+0x4], R3 ;  /* 0x0000040301007387 */ /* 0x0001e60000100800 */
[----:B------:R-:W-:Y:S01]  /*19d0*/  ISETP.NE.AND.EX P0, PT, RZ, RZ, PT, P0 ;  /* 0x000000ffff00720c */ /* 0x000fe20003f05300 */
[----:B------:R0:W-:-:S12]  /*19e0*/  STL.64 [R1+0x10], R4 ;  /* 0x0000100401007387 */ /* 0x0001d80000100a00 */
[----:B0-----:R-:W-:Y:S05]  /*19f0*/  @P0 BRA `(.L_x_3) ;  /* 0x0000000800f00947 */ /* 0x001fea0003800000 */
[----:B------:R-:W-:Y:S01]  /*1a00*/  UMOV UR4, URZ ;  /* 0x000000ff00047c82 */ /* 0x000fe20008000000 */
[----:B------:R-:W-:Y:S01]  /*1a10*/  CS2R R2, SRZ ;  /* 0x0000000000027805 */ /* 0x000fe2000001ff00 */
[----:B------:R-:W-:Y:S01]  /*1a20*/  IMAD.MOV.U32 R4, RZ, RZ, RZ ;  /* 0x000000ffff047224 */ /* 0x000fe200078e00ff */
[----:B------:R-:W-:Y:S01]  /*1a30*/  CS2R R6, SRZ ;  /* 0x0000000000067805 */ /* 0x000fe2000001ff00 */
[----:B------:R-:W-:-:S07]  /*1a40*/  IMAD.U32 R5, RZ, RZ, UR4 ;  /* 0x00000004ff057e24 */ /* 0x000fce000f8e00ff */
.L_x_9:
[----:B------:R-:W-:-:S06]  /*1a50*/  IMAD R12, R2, 0x4, R1 ;  /* 0x00000004020c7824 */ /* 0x000fcc00078e0201 */
[----:B------:R-:W5:Y:S01]  /*1a60*/  LDL R12, [R12+0x4] ;  /* 0x000004000c0c7983 */ /* 0x000f620000100800 */
[----:B------:R-:W-:-:S05]  /*1a70*/  UMOV UR4, URZ ;  /* 0x000000ff00047c82 */ /* 0x000fca0008000000 */
.L_x_8:
        /* <DEDUP_REMOVED lines=177> */
[----:B------:R0:W-:Y:S04]  /*2590*/  STL.64 [R1+0x8], R6 ;  /* 0x0000080601007387 */ /* 0x0001e80000100a00 */
[----:B------:R0:W-:Y:S04]  /*25a0*/  STL [R1+0x4], R3 ;  /* 0x0000040301007387 */ /* 0x0001e80000100800 */
[----:B------:R0:W-:Y:S02]  /*25b0*/  STL.64 [R1+0x10], R4 ;  /* 0x0000100401007387 */ /* 0x0001e40000100a00 */
.L_x_3:
[----:B------:R-:W-:Y:S05]  /*25c0*/  BSYNC.RECONVERGENT B1 ;  /* 0x0000000000017941 */ /* 0x000fea0003800200 */
.L_x_2:
[C---:B------:R-:W-:Y:S01]  /*25d0*/  ISETP.GT.U32.AND P0, PT, R10.reuse, 0x3, PT ;  /* 0x000000030a00780c */ /* 0x040fe20003f04070 */
[----:B------:R-:W-:Y:S01]  /*25e0*/  VIADD R11, R11, 0x1 ;  /* 0x000000010b0b7836 */ /* 0x000fe20000000000 */
[--C-:B------:R-:W-:Y:S02]  /*25f0*/  SHF.R.U64 R10, R10, 0x2, R13.reuse ;  /* 0x000000020a0a7819 */ /* 0x100fe4000000120d */
[----:B------:R-:W-:Y:S02]  /*2600*/  ISETP.GT.U32.AND.EX P0, PT, R13, RZ, PT, P0 ;  /* 0x000000ff0d00720c */ /* 0x000fe40003f04100 */
[----:B------:R-:W-:-:S11]  /*2610*/  SHF.R.U32.HI R13, RZ, 0x2, R13 ;  /* 0x00000002ff0d7819 */ /* 0x000fd6000001160d */
[----:B------:R-:W-:Y:S05]  /*2620*/  @P0 BRA `(.L_x_10) ;  /* 0xffffffd800e00947 */ /* 0x000fea000383ffff */
.L_x_1:
[----:B------:R-:W-:Y:S05]  /*2630*/  BSYNC.RECONVERGENT B0 ;  /* 0x0000000000007941 */ /* 0x000fea0003800200 */
.L_x_0:
[----:B------:R-:W-:-:S13]  /*2640*/  ISETP.GT.AND P0, PT, R0, 0x3ff, PT ;  /* 0x000003ff0000780c */ /* 0x000fda0003f04270 */
[----:B------:R-:W-:Y:S05]  /*2650*/  @P0 EXIT ;  /* 0x000000000000094d */ /* 0x000fea0003800000 */
[----:B01----:R-:W0:Y:S01]  /*2660*/  LDC R6, c[0x0][0x388] ;  /* 0x0000e200ff067b82 */ /* 0x003e220000000800 */
[----:B------:R-:W-:Y:S01]  /*2670*/  SHF.R.U32.HI R2, RZ, 0x2, R3 ;  /* 0x00000002ff027819 */ /* 0x000fe20000011603 */
[----:B------:R-:W1:Y:S03]  /*2680*/  LDCU.64 UR4, c[0x0][0x380] ;  /* 0x00007000ff0477ac */ /* 0x000e660008000a00 */
[----:B------:R-:W-:Y:S01]  /*2690*/  LOP3.LUT R2, R2, R3, RZ, 0x3c, !PT ;  /* 0x0000000302027212 */ /* 0x000fe200078e3cff */
[----:B------:R-:W-:-:S04]  /*26a0*/  IMAD.SHL.U32 R3, R5, 0x10, RZ ;  /* 0x0000001005037824 */ /* 0x000fc800078e00ff */
[----:B------:R-:W-:-:S05]  /*26b0*/  IMAD.SHL.U32 R4, R2, 0x2, RZ ;  /* 0x0000000202047824 */ /* 0x000fca00078e00ff */
[----:B------:R-:W-:-:S04]  /*26c0*/  LOP3.LUT R4, R2, R4, R3, 0x96, !PT ;  /* 0x0000000402047212 */ /* 0x000fc800078e9603 */
[----:B------:R-:W-:Y:S01]  /*26d0*/  LOP3.LUT R4, R4, R5, RZ, 0x3c, !PT ;  /* 0x0000000504047212 */ /* 0x000fe200078e3cff */
[----:B------:R-:W-:Y:S01]  /*26e0*/  IMAD.MOV.U32 R5, RZ, RZ, 0x2f800000 ;  /* 0x2f800000ff057424 */ /* 0x000fe200078e00ff */
[----:B-1----:R-:W-:Y:S02]  /*26f0*/  LEA R2, P0, R0, UR4, 0x2 ;  /* 0x0000000400027c11 */ /* 0x002fe4000f8010ff */
[----:B0-----:R-:W-:-:S05]  /*2700*/  LOP3.LUT R6, R6, 0xaad26b49, RZ, 0x3c, !PT ;  /* 0xaad26b4906067812 */ /* 0x001fca00078e3cff */
[----:B------:R-:W-:-:S05]  /*2710*/  IMAD R3, R6, 0x4182bed5, RZ ;  /* 0x4182bed506037824 */ /* 0x000fca00078e02ff */
[----:B------:R-:W-:Y:S02]  /*2720*/  IADD3 R4, PT, PT, R3, -0x26039c23, R4 ;  /* 0xd9fc63dd03047810 */ /* 0x000fe40007ffe004 */
[----:B------:R-:W-:Y:S02]  /*2730*/  SHF.R.S32.HI R3, RZ, 0x1f, R0 ;  /* 0x0000001fff037819 */ /* 0x000fe40000011400 */
[----:B------:R-:W-:Y:S02]  /*2740*/  I2FP.F32.U32 R4, R4 ;  /* 0x0000000400047245 */ /* 0x000fe40000201000 */
[----:B------:R-:W-:-:S03]  /*2750*/  LEA.HI.X R3, R0, UR5, R3, 0x2, P0 ;  /* 0x0000000500037c11 */ /* 0x000fc600080f1403 */
[----:B------:R-:W-:-:S05]  /*2760*/  FFMA R5, R4, R5, 1.1641532182693481445e-10 ;  /* 0x2f00000004057423 */ /* 0x000fca0000000005 */
[----:B------:R-:W-:Y:S01]  /*2770*/  STG.E desc[UR6][R2.64], R5 ;  /* 0x0000000502007986 */ /* 0x000fe2000c101906 */
[----:B------:R-:W-:Y:S05]  /*2780*/  EXIT ;  /* 0x000000000000794d */ /* 0x000fea0003800000 */
.L_x_11:
[----:B------:R-:W-:-:S00]  /*2790*/  BRA `(.L_x_11) ;  /* 0xfffffffc00fc7947 */ /* 0x000fc0000383ffff */
[----:B------:R-:W-:-:S00]  /*27a0*/  NOP ;  /* 0x0000000000007918 */ /* 0x000fc00000000000 */
        /* <DEDUP_REMOVED lines=13> */
.L_x_25:


//--------------------- .text._Z5evalxPfj         --------------------------
	.section	.text._Z5evalxPfj,"ax",@progbits
	.align	128
        .global         _Z5evalxPfj
        .type           _Z5evalxPfj,@function
        .size           _Z5evalxPfj,(.L_x_26 - _Z5evalxPfj)
        .other          _Z5evalxPfj,@"STO_CUDA_ENTRY STV_DEFAULT"
_Z5evalxPfj:
.text._Z5evalxPfj:
        /* <DEDUP_REMOVED lines=27> */
.L_x_22:
        /* <DEDUP_REMOVED lines=10> */
.L_x_17:
[----:B------:R-:W-:-:S06]  /*0250*/  IMAD R12, R2, 0x4, R1 ;  /* 0x00000004020c7824 */ /* 0x000fcc00078e0201 */
[----:B------:R-:W5:Y:S01]  /*0260*/  LDL R12, [R12+0x4] ;  /* 0x000004000c0c7983 */ /* 0x000f620000100800 */
[----:B------:R-:W-:-:S05]  /*0270*/  UMOV UR4, URZ ;  /* 0x000000ff00047c82 */ /* 0x000fca0008000000 */
.L_x_16:
        /* <DEDUP_REMOVED lines=189> */
.L_x_19:
[----:B------:R-:W-:-:S06]  /*0e50*/  IMAD R12, R2, 0x4, R1 ;  /* 0x00000004020c7824 */ /* 0x000fcc00078e0201 */
[----:B------:R-:W5:Y:S01]  /*0e60*/  LDL R12, [R12+0x4] ;  /* 0x000004000c0c7983 */ /* 0x000f620000100800 */
[----:B------:R-:W-:-:S05]  /*0e70*/  UMOV UR4, URZ ;  /* 0x000000ff00047c82 */ /* 0x000fca0008000000 */
.L_x_18:
        /* <DEDUP_REMOVED lines=189> */
.L_x_21:
[----:B------:R-:W-:-:S06]  /*1a50*/  IMAD R12, R2, 0x4, R1 ;  /* 0x00000004020c7824 */ /* 0x000fcc00078e0201 */
[----:B------:R-:W5:Y:S01]  /*1a60*/  LDL R12, [R12+0x4] ;  /* 0x000004000c0c7983 */ /* 0x000f620000100800 */
[----:B------:R-:W-:-:S05]  /*1a70*/  UMOV UR4, URZ ;  /* 0x000000ff00047c82 */ /* 0x000fca0008000000 */
.L_x_20:
        /* <DEDUP_REMOVED lines=180> */
.L_x_15:
[----:B------:R-:W-:Y:S05]  /*25c0*/  BSYNC.RECONVERGENT B1 ;  /* 0x0000000000017941 */ /* 0x000fea0003800200 */
.L_x_14:
[C---:B------:R-:W-:Y:S01]  /*25d0*/  ISETP.GT.U32.AND P0, PT, R10.reuse, 0x3, PT ;  /* 0x000000030a00780c */ /* 0x040fe20003f04070 */
[----:B------:R-:W-:Y:S01]  /*25e0*/  VIADD R11, R11, 0x1 ;  /* 0x000000010b0b7836 */ /* 0x000fe20000000000 */
[--C-:B------:R-:W-:Y:S02]  /*25f0*/  SHF.R.U64 R10, R10, 0x2, R13.reuse ;  /* 0x000000020a0a7819 */ /* 0x100fe4000000120d */
[----:B------:R-:W-:Y:S02]  /*2600*/  ISETP.GT.U32.AND.EX P0, PT, R13, RZ, PT, P0 ;  /* 0x000000ff0d00720c */ /* 0x000fe40003f04100 */
[----:B------:R-:W-:-:S11]  /*2610*/  SHF.R.U32.HI R13, RZ, 0x2, R13 ;  /* 0x00000002ff0d7819 */ /* 0x000fd6000001160d */
[----:B------:R-:W-:Y:S05]  /*2620*/  @P0 BRA `(.L_x_22) ;  /* 0xffffffd800e00947 */ /* 0x000fea000383ffff */
.L_x_13:
[----:B------:R-:W-:Y:S05]  /*2630*/  BSYNC.RECONVERGENT B0 ;  /* 0x0000000000007941 */ /* 0x000fea0003800200 */
.L_x_12:
        /* <DEDUP_REMOVED lines=21> */
.L_x_23:
        /* <DEDUP_REMOVED lines=15> */
.L_x_26:


//--------------------- .text._Z4evalPiPfS0_      --------------------------
	.section	.text._Z4evalPiPfS0_,"ax",@progbits
	.align	128
        .global         _Z4evalPiPfS0_
        .type           _Z4evalPiPfS0_,@function
        .size           _Z4evalPiPfS0_,(.L_x_27 - _Z4evalPiPfS0_)
        .other          _Z4evalPiPfS0_,@"STO_CUDA_ENTRY STV_DEFAULT"
_Z4evalPiPfS0_:
.text._Z4evalPiPfS0_:
[----:B------:R-:W-:Y:S01]  /*0000*/  LDC R1, c[0x0][0x37c] ;  /* 0x0000df00ff017b82 */ /* 0x000fe20000000800 */
[----:B------:R-:W0:Y:S01]  /*0010*/  S2R R7, SR_TID.X ;  /* 0x0000000000077919 */ /* 0x000e220000002100 */
[----:B------:R-:W0:Y:S01]  /*0020*/  LDCU UR4, c[0x0][0x360] ;  /* 0x00006c00ff0477ac */ /* 0x000e220008000800 */
[----:B------:R-:W0:Y:S02]  /*0030*/  S2R R0, SR_CTAID.X ;  /* 0x0000000000007919 */ /* 0x000e240000002500 */
[----:B0-----:R-:W-:-:S05]  /*0040*/  IMAD R7, R0, UR4, R7 ;  /* 0x0000000400077c24 */ /* 0x001fca000f8e0207 */
[----:B------:R-:W-:-:S13]  /*0050*/  ISETP.GT.AND P0, PT, R7, 0x3ff, PT ;  /* 0x000003ff0700780c */ /* 0x000fda0003f04270 */
[----:B------:R-:W-:Y:S05]  /*0060*/  @P0 EXIT ;  /* 0x000000000000094d */ /* 0x000fea0003800000 */
[----:B------:R-:W0:Y:S01]  /*0070*/  LDC.64 R4, c[0x0][0x390] ;  /* 0x0000e400ff047b82 */ /* 0x000e220000000a00 */
[----:B------:R-:W1:Y:S07]  /*0080*/  LDCU.64 UR4, c[0x0][0x358] ;  /* 0x00006b00ff0477ac */ /* 0x000e6e0008000a00 */
[----:B------:R-:W2:Y:S01]  /*0090*/  LDC.64 R2, c[0x0][0x388] ;  /* 0x0000e200ff027b82 */ /* 0x000ea20000000a00 */
[----:B0-----:R-:W-:-:S06]  /*00a0*/  IMAD.WIDE R4, R7, 0x4, R4 ;  /* 0x0000000407047825 */ /* 0x001fcc00078e0204 */
[----:B-1----:R-:W3:Y:S01]  /*00b0*/  LDG.E R4, desc[UR4][R4.64] ;  /* 0x0000000404047981 */ /* 0x002ee2000c1e1900 */
[----:B--2---:R-:W-:-:S06]  /*00c0*/  IMAD.WIDE R2, R7, 0x4, R2 ;  /* 0x0000000407027825 */ /* 0x004fcc00078e0202 */
[----:B------:R-:W2:Y:S01]  /*00d0*/  LDG.E R2, desc[UR4][R2.64] ;  /* 0x0000000402027981 */ /* 0x000ea2000c1e1900 */
[----:B---3--:R-:W-:-:S04]  /*00e0*/  FMUL R7, R4, R4 ;  /* 0x0000000404077220 */ /* 0x008fc80000400000 */
[----:B--2---:R-:W-:-:S05]  /*00f0*/  FFMA R7, R2, R2, R7 ;  /* 0x0000000202077223 */ /* 0x004fca0000000007 */
[----:B------:R-:W-:-:S13]  /*0100*/  FSETP.GTU.AND P0, PT, R7, 1, PT ;  /* 0x3f8000000700780b */ /* 0x000fda0003f0c000 */
[----:B------:R-:W-:Y:S05]  /*0110*/  @P0 EXIT ;  /* 0x000000000000094d */ /* 0x000fea0003800000 */
[----:B------:R-:W0:Y:S01]  /*0120*/  S2R R0, SR_LANEID ;  /* 0x0000000000007919 */ /* 0x000e220000000000 */
[----:B------:R-:W1:Y:S01]  /*0130*/  LDC.64 R2, c[0x0][0x380] ;  /* 0x0000e000ff027b82 */ /* 0x000e620000000a00 */
[----:B------:R-:W-:Y:S02]  /*0140*/  VOTEU.ANY UR6, UPT, PT ;  /* 0x0000000000067886 */ /* 0x000fe400038e0100 */
[----:B------:R-:W-:Y:S02]  /*0150*/  UFLO.U32 UR7, UR6 ;  /* 0x00000006000772bd */ /* 0x000fe400080e0000 */
[----:B------:R-:W1:Y:S04]  /*0160*/  POPC R5, UR6 ;  /* 0x0000000600057d09 */ /* 0x000e680008000000 */
[----:B0-----:R-:W-:-:S13]  /*0170*/  ISETP.EQ.U32.AND P0, PT, R0, UR7, PT ;  /* 0x0000000700007c0c */ /* 0x001fda000bf02070 */
[----:B-1----:R-:W-:Y:S01]  /*0180*/  @P0 REDG.E.ADD.STRONG.GPU desc[UR4][R2.64], R5 ;  /* 0x000000050200098e */ /* 0x002fe2000c12e104 */
[----:B------:R-:W-:Y:S05]  /*0190*/  EXIT ;  /* 0x000000000000794d */ /* 0x000fea0003800000 */
.L_x_24:
        /* <DEDUP_REMOVED lines=14> */
.L_x_27:


//--------------------- .nv.global.init           --------------------------
	.section	.nv.global.init,"aw",@progbits
	.align	4
.nv.global.init:
	.type		mrg32k3aM1SubSeq,@object
	.size		mrg32k3aM1SubSeq,(mrg32k3aM2SubSeq - mrg32k3aM1SubSeq)
mrg32k3aM1SubSeq:
        /*0000*/ 	.byte	0x0b, 0xcc, 0xee, 0x04, 0x73, 0x29, 0x8b, 0x6f, 0xf6, 0x53, 0x03, 0xf6, 0x23, 0xf6, 0xea, 0xda
        /* <DEDUP_REMOVED lines=125> */
	.type		mrg32k3aM2SubSeq,@object
	.size		mrg32k3aM2SubSeq,(mrg32k3aM1 - mrg32k3aM2SubSeq)
mrg32k3aM2SubSeq:
        /* <DEDUP_REMOVED lines=126> */
	.type		mrg32k3aM1,@object
	.size		mrg32k3aM1,(mrg32k3aM1Seq - mrg32k3aM1)
mrg32k3aM1:
        /* <DEDUP_REMOVED lines=144> */
	.type		mrg32k3aM1Seq,@object
	.size		mrg32k3aM1Seq,(mrg32k3aM2 - mrg32k3aM1Seq)
mrg32k3aM1Seq:
        /* <DEDUP_REMOVED lines=144> */
	.type		mrg32k3aM2,@object
	.size		mrg32k3aM2,(mrg32k3aM2Seq - mrg32k3aM2)
mrg32k3aM2:
        /* <DEDUP_REMOVED lines=144> */
	.type		mrg32k3aM2Seq,@object
	.size		mrg32k3aM2Seq,(precalc_xorwow_matrix - mrg32k3aM2Seq)
mrg32k3aM2Seq:
        /* <DEDUP_REMOVED lines=144> */
	.type		precalc_xorwow_matrix,@object
	.size		precalc_xorwow_matrix,(precalc_xorwow_offset_matrix - precalc_xorwow_matrix)
precalc_xorwow_matrix:
        /* <DEDUP_REMOVED lines=6400> */
	.type		precalc_xorwow_offset_matrix,@object
	.size		precalc_xorwow_offset_matrix,(.L_1 - precalc_xorwow_offset_matrix)
precalc_xorwow_offset_matrix:
        /* <DEDUP_REMOVED lines=6400> */
.L_1:


//--------------------- .nv.shared.reserved.0     --------------------------
	.section	.nv.shared.reserved.0,"aw",@nobits
	.weak		__nv_reservedSMEM_offset_0_alias
	.size		__nv_reservedSMEM_offset_0_alias, 0, 64
	.other		__nv_reservedSMEM_offset_0_alias,@"STO_CUDA_RESERVED_SHARED STV_DEFAULT"
__nv_reservedSMEM_offset_0_alias:
	.zero		0
	.zero		64


//--------------------- .nv.constant0._Z5evalyPfj --------------------------
	.section	.nv.constant0._Z5evalyPfj,"a",@progbits
	.sectionflags	@""
	.align	4
.nv.constant0._Z5evalyPfj:
	.zero		908


//--------------------- .nv.constant0._Z5evalxPfj --------------------------
	.section	.nv.constant0._Z5evalxPfj,"a",@progbits
	.sectionflags	@""
	.align	4
.nv.constant0._Z5evalxPfj:
	.zero		908


//--------------------- .nv.constant0._Z4evalPiPfS0_ --------------------------
	.section	.nv.constant0._Z4evalPiPfS0_,"a",@progbits
	.sectionflags	@""
	.align	4
.nv.constant0._Z4evalPiPfS0_:
	.zero		920


//--------------------- SYMBOLS --------------------------

	.type		.nv.reservedSmem.offset0,@object
	.size		.nv.reservedSmem.offset0,0x4
